	.target	sm_100a

	.elftype	@"ET_EXEC"


//--------------------- .note.nv.tkinfo           --------------------------
	.section	.note.nv.tkinfo,"",@"SHT_NOTE"
	.sectionflags	@"SHF_NOTE_NV_TKINFO"
	.tkinfo
        /*0018*/ 	.word	0x00000002
        /*0030*/ 	.string	""
        /*0030*/ 	.string	"ptxas"
        /*0030*/ 	.string	"Cuda compilation tools, release 13.0, V13.0.88"
        /*0030*/ 	.string	"Build cuda_13.0.r13.0/compiler.36424714_0"
        /*0030*/ 	.string	"-arch sm_100a -m 64 "



//--------------------- .note.nv.cuinfo           --------------------------
	.section	.note.nv.cuinfo,"",@"SHT_NOTE"
	.sectionflags	@"SHF_NOTE_NV_CUINFO"
        /*0018*/ 	.short	0x0002
        /*001a*/ 	.short	0x0064
        /*001c*/ 	.short	0x0082
	.zero		2


//--------------------- .nv.info                  --------------------------
	.section	.nv.info,"",@"SHT_CUDA_INFO"
	.align	4


	//----- nvinfo : EIATTR_REGCOUNT
	.align		4
        /*0000*/ 	.byte	0x04, 0x2f
        /*0002*/ 	.short	(.L_19 - .L_18)
	.align		4
.L_18:
        /*0004*/ 	.word	index@(_ZN7cutlass13device_kernelINS_4gemm6kernel13GemmUniversalIN4cute5tupleIJiiiiEEENS1_10collective13CollectiveMmaINS1_35MainloopSm100TmaUmmaWarpSpecializedILi8ELi2ELi4ENS5_IJNS4_1CILi1EEESB_SB_EEEEENS5_IJNSA_ILi64EEENSA_ILi128EEENSA_ILi32EEEEEEfNS5_IJlSB_lEEEfSI_NS4_8TiledMMAINS4_8MMA_AtomIJNS4_17SM100_MMA_TF32_SSINS_10tfloat32_tESM_fLi64ELi128ELNS4_4UMMA5MajorE0ELSO_0ELNSN_7ScaleInE0ELSP_0EEEEEENS4_6LayoutISC_NS5_IJNSA_ILi0EEEST_ST_EEEEENS5_IJNS4_10UnderscoreESW_SW_EEEEENS4_13SM90_TMA_LOADENS4_14ComposedLayoutINS4_7SwizzleILi3ELi4ELi3EEENS4_18smem_ptr_flag_bitsILi32EEENSS_INS5_IJNSA_ILi8EEESG_EEENS5_IJSG_SB_EEEEEEEvNS4_8identityESZ_S19_vS1A_EENS_8epilogue10collective18CollectiveEpilogueINS1C_23Sm100TmaWarpSpecializedILi4ELi2ELi16ELb1ELb0EEEJSH_NS5_IJNSS_ISE_SB_EENSS_ISG_SB_EEEEEfSI_fSI_NS1C_6fusion15FusionCallbacksIS1G_NS1K_17LinearCombinationIffffLNS_15FloatRoundStyleE2EEESH_S1J_JEEENS4_5SM1004TMEM4LOAD26SM100_TMEM_LOAD_16dp128b8xESZ_S19_NS4_17SM75_U32x4_LDSM_NENS4_14SM90_TMA_STOREES19_NS4_17SM90_U32x4_STSM_NENS4_39AutoVectorizingCopyWithAssumedAlignmentILi128EEEEEEvvEEEEvNT_6ParamsE)
        /*0008*/ 	.word	0x0000005e


	//----- nvinfo : EIATTR_FRAME_SIZE
	.align		4
.L_19:
        /*000c*/ 	.byte	0x04, 0x11
        /*000e*/ 	.short	(.L_21 - .L_20)
	.align		4
.L_20:
        /*0010*/ 	.word	index@($__internal_2_$__cuda_sm10x_tcgen05_guardrail_trap_unallocated_columns_being_dealloced)
        /*0014*/ 	.word	0x00000000


	//----- nvinfo : EIATTR_FRAME_SIZE
	.align		4
.L_21:
        /*0018*/ 	.byte	0x04, 0x11
        /*001a*/ 	.short	(.L_23 - .L_22)
	.align		4
.L_22:
        /*001c*/ 	.word	index@($__internal_1_$__cuda_sm10x_tcgen05_guardrail_trap_phase_invalid_during_alloc)
        /*0020*/ 	.word	0x00000000


	//----- nvinfo : EIATTR_FRAME_SIZE
	.align		4
.L_23:
        /*0024*/ 	.byte	0x04, 0x11
        /*0026*/ 	.short	(.L_25 - .L_24)
	.align		4
.L_24:
        /*0028*/ 	.word	index@($__internal_0_$__cuda_sm10x_tcgen05_guardrail_trap_col_being_dealloced_not_returned_by_alloc)
        /*002c*/ 	.word	0x00000000


	//----- nvinfo : EIATTR_FRAME_SIZE
	.align		4
.L_25:
        /*0030*/ 	.byte	0x04, 0x11
        /*0032*/ 	.short	(.L_27 - .L_26)
	.align		4
.L_26:
        /*0034*/ 	.word	index@(_ZN7cutlass13device_kernelINS_4gemm6kernel13GemmUniversalIN4cute5tupleIJiiiiEEENS1_10collective13CollectiveMmaINS1_35MainloopSm100TmaUmmaWarpSpecializedILi8ELi2ELi4ENS5_IJNS4_1CILi1EEESB_SB_EEEEENS5_IJNSA_ILi64EEENSA_ILi128EEENSA_ILi32EEEEEEfNS5_IJlSB_lEEEfSI_NS4_8TiledMMAINS4_8MMA_AtomIJNS4_17SM100_MMA_TF32_SSINS_10tfloat32_tESM_fLi64ELi128ELNS4_4UMMA5MajorE0ELSO_0ELNSN_7ScaleInE0ELSP_0EEEEEENS4_6LayoutISC_NS5_IJNSA_ILi0EEEST_ST_EEEEENS5_IJNS4_10UnderscoreESW_SW_EEEEENS4_13SM90_TMA_LOADENS4_14ComposedLayoutINS4_7SwizzleILi3ELi4ELi3EEENS4_18smem_ptr_flag_bitsILi32EEENSS_INS5_IJNSA_ILi8EEESG_EEENS5_IJSG_SB_EEEEEEEvNS4_8identityESZ_S19_vS1A_EENS_8epilogue10collective18CollectiveEpilogueINS1C_23Sm100TmaWarpSpecializedILi4ELi2ELi16ELb1ELb0EEEJSH_NS5_IJNSS_ISE_SB_EENSS_ISG_SB_EEEEEfSI_fSI_NS1C_6fusion15FusionCallbacksIS1G_NS1K_17LinearCombinationIffffLNS_15FloatRoundStyleE2EEESH_S1J_JEEENS4_5SM1004TMEM4LOAD26SM100_TMEM_LOAD_16dp128b8xESZ_S19_NS4_17SM75_U32x4_LDSM_NENS4_14SM90_TMA_STOREES19_NS4_17SM90_U32x4_STSM_NENS4_39AutoVectorizingCopyWithAssumedAlignmentILi128EEEEEEvvEEEEvNT_6ParamsE)
        /*0038*/ 	.word	0x00000000


	//----- nvinfo : EIATTR_MIN_STACK_SIZE
	.align		4
.L_27:
        /*003c*/ 	.byte	0x04, 0x12
        /*003e*/ 	.short	(.L_29 - .L_28)
	.align		4
.L_28:
        /*0040*/ 	.word	index@(_ZN7cutlass13device_kernelINS_4gemm6kernel13GemmUniversalIN4cute5tupleIJiiiiEEENS1_10collective13CollectiveMmaINS1_35MainloopSm100TmaUmmaWarpSpecializedILi8ELi2ELi4ENS5_IJNS4_1CILi1EEESB_SB_EEEEENS5_IJNSA_ILi64EEENSA_ILi128EEENSA_ILi32EEEEEEfNS5_IJlSB_lEEEfSI_NS4_8TiledMMAINS4_8MMA_AtomIJNS4_17SM100_MMA_TF32_SSINS_10tfloat32_tESM_fLi64ELi128ELNS4_4UMMA5MajorE0ELSO_0ELNSN_7ScaleInE0ELSP_0EEEEEENS4_6LayoutISC_NS5_IJNSA_ILi0EEEST_ST_EEEEENS5_IJNS4_10UnderscoreESW_SW_EEEEENS4_13SM90_TMA_LOADENS4_14ComposedLayoutINS4_7SwizzleILi3ELi4ELi3EEENS4_18smem_ptr_flag_bitsILi32EEENSS_INS5_IJNSA_ILi8EEESG_EEENS5_IJSG_SB_EEEEEEEvNS4_8identityESZ_S19_vS1A_EENS_8epilogue10collective18CollectiveEpilogueINS1C_23Sm100TmaWarpSpecializedILi4ELi2ELi16ELb1ELb0EEEJSH_NS5_IJNSS_ISE_SB_EENSS_ISG_SB_EEEEEfSI_fSI_NS1C_6fusion15FusionCallbacksIS1G_NS1K_17LinearCombinationIffffLNS_15FloatRoundStyleE2EEESH_S1J_JEEENS4_5SM1004TMEM4LOAD26SM100_TMEM_LOAD_16dp128b8xESZ_S19_NS4_17SM75_U32x4_LDSM_NENS4_14SM90_TMA_STOREES19_NS4_17SM90_U32x4_STSM_NENS4_39AutoVectorizingCopyWithAssumedAlignmentILi128EEEEEEvvEEEEvNT_6ParamsE)
        /*0044*/ 	.word	0x00000000
.L_29:


//--------------------- .nv.compat                --------------------------
	.section	.nv.compat,"",@"SHT_CUDA_COMPAT_INFO"
	.align	4
        /*0000*/ 	.byte	0x02, 0x09, 0x01, 0x00, 0x02, 0x02, 0x02, 0x00, 0x02, 0x05, 0x05, 0x00, 0x03, 0x07, 0x01, 0x01
        /*0010*/ 	.byte	0x02, 0x03, 0x01, 0x00, 0x02, 0x06, 0x01, 0x00, 0x04, 0x0b, 0x08, 0x00, 0x09, 0x00, 0x00, 0x00
        /*0020*/ 	.byte	0x00, 0x00, 0x00, 0x00


//--------------------- .nv.info._ZN7cutlass13device_kernelINS_4gemm6kernel13GemmUniversalIN4cute5tupleIJiiiiEEENS1_10collective13CollectiveMmaINS1_35MainloopSm100TmaUmmaWarpSpecializedILi8ELi2ELi4ENS5_IJNS4_1CILi1EEESB_SB_EEEEENS5_IJNSA_ILi64EEENSA_ILi128EEENSA_ILi32EEEEEEfNS5_IJlSB_lEEEfSI_NS4_8TiledMMAINS4_8MMA_AtomIJNS4_17SM100_MMA_TF32_SSINS_10tfloat32_tESM_fLi64ELi128ELNS4_4UMMA5MajorE0ELSO_0ELNSN_7ScaleInE0ELSP_0EEEEEENS4_6LayoutISC_NS5_IJNSA_ILi0EEEST_ST_EEEEENS5_IJNS4_10UnderscoreESW_SW_EEEEENS4_13SM90_TMA_LOADENS4_14ComposedLayoutINS4_7SwizzleILi3ELi4ELi3EEENS4_18smem_ptr_flag_bitsILi32EEENSS_INS5_IJNSA_ILi8EEESG_EEENS5_IJSG_SB_EEEEEEEvNS4_8identityESZ_S19_vS1A_EENS_8epilogue10collective18CollectiveEpilogueINS1C_23Sm100TmaWarpSpecializedILi4ELi2ELi16ELb1ELb0EEEJSH_NS5_IJNSS_ISE_SB_EENSS_ISG_SB_EEEEEfSI_fSI_NS1C_6fusion15FusionCallbacksIS1G_NS1K_17LinearCombinationIffffLNS_15FloatRoundStyleE2EEESH_S1J_JEEENS4_5SM1004TMEM4LOAD26SM100_TMEM_LOAD_16dp128b8xESZ_S19_NS4_17SM75_U32x4_LDSM_NENS4_14SM90_TMA_STOREES19_NS4_17SM90_U32x4_STSM_NENS4_39AutoVectorizingCopyWithAssumedAlignmentILi128EEEEEEvvEEEEvNT_6ParamsE --------------------------
	.section	.nv.info._ZN7cutlass13device_kernelINS_4gemm6kernel13GemmUniversalIN4cute5tupleIJiiiiEEENS1_10collective13CollectiveMmaINS1_35MainloopSm100TmaUmmaWarpSpecializedILi8ELi2ELi4ENS5_IJNS4_1CILi1EEESB_SB_EEEEENS5_IJNSA_ILi64EEENSA_ILi128EEENSA_ILi32EEEEEEfNS5_IJlSB_lEEEfSI_NS4_8TiledMMAINS4_8MMA_AtomIJNS4_17SM100_MMA_TF32_SSINS_10tfloat32_tESM_fLi64ELi128ELNS4_4UMMA5MajorE0ELSO_0ELNSN_7ScaleInE0ELSP_0EEEEEENS4_6LayoutISC_NS5_IJNSA_ILi0EEEST_ST_EEEEENS5_IJNS4_10UnderscoreESW_SW_EEEEENS4_13SM90_TMA_LOADENS4_14ComposedLayoutINS4_7SwizzleILi3ELi4ELi3EEENS4_18smem_ptr_flag_bitsILi32EEENSS_INS5_IJNSA_ILi8EEESG_EEENS5_IJSG_SB_EEEEEEEvNS4_8identityESZ_S19_vS1A_EENS_8epilogue10collective18CollectiveEpilogueINS1C_23Sm100TmaWarpSpecializedILi4ELi2ELi16ELb1ELb0EEEJSH_NS5_IJNSS_ISE_SB_EENSS_ISG_SB_EEEEEfSI_fSI_NS1C_6fusion15FusionCallbacksIS1G_NS1K_17LinearCombinationIffffLNS_15FloatRoundStyleE2EEESH_S1J_JEEENS4_5SM1004TMEM4LOAD26SM100_TMEM_LOAD_16dp128b8xESZ_S19_NS4_17SM75_U32x4_LDSM_NENS4_14SM90_TMA_STOREES19_NS4_17SM90_U32x4_STSM_NENS4_39AutoVectorizingCopyWithAssumedAlignmentILi128EEEEEEvvEEEEvNT_6ParamsE,"",@"SHT_CUDA_INFO"
	.sectionflags	@""
	.align	4


	//----- nvinfo : EIATTR_CUDA_API_VERSION
	.align		4
        /*0000*/ 	.byte	0x04, 0x37
        /*0002*/ 	.short	(.L_31 - .L_30)
.L_30:
        /*0004*/ 	.word	0x00000082


	//----- nvinfo : EIATTR_KPARAM_INFO
	.align		4
.L_31:
        /*0008*/ 	.byte	0x04, 0x17
        /*000a*/ 	.short	(.L_33 - .L_32)
.L_32:
        /*000c*/ 	.word	0x00000000
        /*0010*/ 	.short	0x0000
        /*0012*/ 	.short	0x0000
        /*0014*/ 	.byte	0x00, 0xf0, 0x01, 0x20


	//----- nvinfo : EIATTR_AT_ENTRY_FRAGMENTS
	.align		4
.L_33:
        /*0018*/ 	.byte	0x04, 0x4f
        /*001a*/ 	.short	(.L_35 - .L_34)


	//   ....[0]....
.L_34:
        /*001c*/ 	.word	0x00000006


	//----- nvinfo : EIATTR_RESERVED_SMEM_USED
	.align		4
.L_35:
        /*0020*/ 	.byte	0x01, 0x41
	.zero		2


	//----- nvinfo : EIATTR_SPARSE_MMA_MASK
	.align		4
        /*0024*/ 	.byte	0x03, 0x50
        /*0026*/ 	.short	0x0000


	//----- nvinfo : EIATTR_TCGEN05_1CTA_USED
	.align		4
        /*0028*/ 	.byte	0x01, 0x51
	.zero		2


	//----- nvinfo : EIATTR_MAXREG_COUNT
	.align		4
        /*002c*/ 	.byte	0x03, 0x1b
        /*002e*/ 	.short	0x00ff


	//----- nvinfo : EIATTR_NUM_BARRIERS
	.align		4
        /*0030*/ 	.byte	0x02, 0x4c
        /*0032*/ 	.byte	0x07
	.zero		1


	//----- nvinfo : EIATTR_EXTERNS
	.align		4
        /*0034*/ 	.byte	0x04, 0x0f
        /*0036*/ 	.short	(.L_37 - .L_36)


	//   ....[0]....
	.align		4
.L_36:
        /*0038*/ 	.word	index@(__assertfail)


	//----- nvinfo : EIATTR_MERCURY_ISA_VERSION
	.align		4
.L_37:
        /*003c*/ 	.byte	0x03, 0x5f
        /*003e*/ 	.short	0x0101


	//----- nvinfo : EIATTR_INT_WARP_WIDE_INSTR_OFFSETS
	.align		4
        /*0040*/ 	.byte	0x04, 0x31
        /*0042*/ 	.short	(.L_39 - .L_38)


	//   ....[0]....
.L_38:
        /*0044*/ 	.word	0x00001e60


	//   ....[1]....
        /*0048*/ 	.word	0x00003b40


	//   ....[2]....
        /*004c*/ 	.word	0x00003b70


	//   ....[3]....
        /*0050*/ 	.word	0x00003bc0


	//   ....[4]....
        /*0054*/ 	.word	0x000044d0


	//   ....[5]....
        /*0058*/ 	.word	0x00004530


	//   ....[6]....
        /*005c*/ 	.word	0x00004610


	//   ....[7]....
        /*0060*/ 	.word	0x00004680


	//   ....[8]....
        /*0064*/ 	.word	0x00004790


	//   ....[9]....
        /*0068*/ 	.word	0x00004820


	//   ....[10]....
        /*006c*/ 	.word	0x000049f0


	//   ....[11]....
        /*0070*/ 	.word	0x00004b50


	//----- nvinfo : EIATTR_COOP_GROUP_MASK_REGIDS
	.align		4
.L_39:
        /*0074*/ 	.byte	0x04, 0x29
        /*0076*/ 	.short	(.L_41 - .L_40)


	//   ....[0]....
.L_40:
        /*0078*/ 	.word	0xffffffff


	//   ....[1]....
        /*007c*/ 	.word	0xffffffff


	//   ....[2]....
        /*0080*/ 	.word	0xffffffff


	//   ....[3]....
        /*0084*/ 	.word	0xffffffff


	//   ....[4]....
        /*0088*/ 	.word	0xffffffff


	//   ....[5]....
        /*008c*/ 	.word	0xffffffff


	//   ....[6]....
        /*0090*/ 	.word	0xffffffff


	//   ....[7]....
        /*0094*/ 	.word	0xffffffff


	//   ....[8]....
        /*0098*/ 	.word	0xffffffff


	//   ....[9]....
        /*009c*/ 	.word	0xffffffff


	//   ....[10]....
        /*00a0*/ 	.word	0xffffffff


	//   ....[11]....
        /*00a4*/ 	.word	0xffffffff


	//   ....[12]....
        /*00a8*/ 	.word	0xffffffff


	//----- nvinfo : EIATTR_COOP_GROUP_INSTR_OFFSETS
	.align		4
.L_41:
        /*00ac*/ 	.byte	0x04, 0x28
        /*00ae*/ 	.short	(.L_43 - .L_42)


	//   ....[0]....
.L_42:
        /*00b0*/ 	.word	0x00000090


	//   ....[1]....
        /*00b4*/ 	.word	0x000004d0


	//   ....[2]....
        /*00b8*/ 	.word	0x000006c0


	//   ....[3]....
        /*00bc*/ 	.word	0x00000860


	//   ....[4]....
        /*00c0*/ 	.word	0x00000960


	//   ....[5]....
        /*00c4*/ 	.word	0x00000ad0


	//   ....[6]....
        /*00c8*/ 	.word	0x00000c70


	//   ....[7]....
        /*00cc*/ 	.word	0x00001d40


	//   ....[8]....
        /*00d0*/ 	.word	0x00002d60


	//   ....[9]....
        /*00d4*/ 	.word	0x00002f70


	//   ....[10]....
        /*00d8*/ 	.word	0x00002fa0


	//   ....[11]....
        /*00dc*/ 	.word	0x00003a30


	//   ....[12]....
        /*00e0*/ 	.word	0x00003c60


	//----- nvinfo : EIATTR_VRC_CTA_INIT_COUNT
	.align		4
.L_43:
        /*00e4*/ 	.byte	0x02, 0x4a
        /*00e6*/ 	.byte	0x80
	.zero		1


	//----- nvinfo : EIATTR_SYSCALL_OFFSETS
	.align		4
        /*00e8*/ 	.byte	0x04, 0x46
        /*00ea*/ 	.short	(.L_45 - .L_44)


	//   ....[0]....
.L_44:
        /*00ec*/ 	.word	0x00005610


	//   ....[1]....
        /*00f0*/ 	.word	0x00005700


	//   ....[2]....
        /*00f4*/ 	.word	0x00005f30


	//   ....[3]....
        /*00f8*/ 	.word	0x000066f0


	//   ....[4]....
        /*00fc*/ 	.word	0x00006e50


	//   ....[5]....
        /*0100*/ 	.word	0x000075b0


	//----- nvinfo : EIATTR_MBARRIER_INSTR_OFFSETS
	.align		4
.L_45:
        /*0104*/ 	.byte	0x04, 0x39
        /*0106*/ 	.short	(.L_47 - .L_46)


	//   ....[0]....
.L_46:
        /*0108*/ 	.word	0x000005b0
        /*010c*/ 	.word	0x000000ff
        /*0110*/ 	.word	0x00000000
        /*0114*/ 	.short	0x0100
        /*0116*/ 	.byte	0x05
	.zero		1


	//   ....[1]....
        /*0118*/ 	.word	0x000005c0
        /*011c*/ 	.word	0x000000ff
        /*0120*/ 	.word	0x00000040
        /*0124*/ 	.short	0x0100
        /*0126*/ 	.byte	0x05
	.zero		1


	//   ....[2]....
        /*0128*/ 	.word	0x000005d0
        /*012c*/ 	.word	0x000000ff
        /*0130*/ 	.word	0x00000008
        /*0134*/ 	.short	0x0100
        /*0136*/ 	.byte	0x05
	.zero		1


	//   ....[3]....
        /*0138*/ 	.word	0x000005e0
        /*013c*/ 	.word	0x000000ff
        /*0140*/ 	.word	0x00000048
        /*0144*/ 	.short	0x0100
        /*0146*/ 	.byte	0x05
	.zero		1


	//   ....[4]....
        /*0148*/ 	.word	0x000005f0
        /*014c*/ 	.word	0x000000ff
        /*0150*/ 	.word	0x00000010
        /*0154*/ 	.short	0x0100
        /*0156*/ 	.byte	0x05
	.zero		1


	//   ....[5]....
        /*0158*/ 	.word	0x00000600
        /*015c*/ 	.word	0x000000ff
        /*0160*/ 	.word	0x00000050
        /*0164*/ 	.short	0x0100
        /*0166*/ 	.byte	0x05
	.zero		1


	//   ....[6]....
        /*0168*/ 	.word	0x00000610
        /*016c*/ 	.word	0x000000ff
        /*0170*/ 	.word	0x00000018
        /*0174*/ 	.short	0x0100
        /*0176*/ 	.byte	0x05
	.zero		1


	//   ....[7]....
        /*0178*/ 	.word	0x00000620
        /*017c*/ 	.word	0x000000ff
        /*0180*/ 	.word	0x00000058
        /*0184*/ 	.short	0x0100
        /*0186*/ 	.byte	0x05
	.zero		1


	//   ....[8]....
        /*0188*/ 	.word	0x00000630
        /*018c*/ 	.word	0x000000ff
        /*0190*/ 	.word	0x00000020
        /*0194*/ 	.short	0x0100
        /*0196*/ 	.byte	0x05
	.zero		1


	//   ....[9]....
        /*0198*/ 	.word	0x00000640
        /*019c*/ 	.word	0x000000ff
        /*01a0*/ 	.word	0x00000060
        /*01a4*/ 	.short	0x0100
        /*01a6*/ 	.byte	0x05
	.zero		1


	//   ....[10]....
        /*01a8*/ 	.word	0x00000650
        /*01ac*/ 	.word	0x000000ff
        /*01b0*/ 	.word	0x00000028
        /*01b4*/ 	.short	0x0100
        /*01b6*/ 	.byte	0x05
	.zero		1


	//   ....[11]....
        /*01b8*/ 	.word	0x00000660
        /*01bc*/ 	.word	0x000000ff
        /*01c0*/ 	.word	0x00000068
        /*01c4*/ 	.short	0x0100
        /*01c6*/ 	.byte	0x05
	.zero		1


	//   ....[12]....
        /*01c8*/ 	.word	0x00000670
        /*01cc*/ 	.word	0x000000ff
        /*01d0*/ 	.word	0x00000030
        /*01d4*/ 	.short	0x0100
        /*01d6*/ 	.byte	0x05
	.zero		1


	//   ....[13]....
        /*01d8*/ 	.word	0x00000680
        /*01dc*/ 	.word	0x000000ff
        /*01e0*/ 	.word	0x00000070
        /*01e4*/ 	.short	0x0100
        /*01e6*/ 	.byte	0x05
	.zero		1


	//   ....[14]....
        /*01e8*/ 	.word	0x00000690
        /*01ec*/ 	.word	0x000000ff
        /*01f0*/ 	.word	0x00000038
        /*01f4*/ 	.short	0x0100
        /*01f6*/ 	.byte	0x05
	.zero		1


	//   ....[15]....
        /*01f8*/ 	.word	0x000006a0
        /*01fc*/ 	.word	0x000000ff
        /*0200*/ 	.word	0x00000078
        /*0204*/ 	.short	0x0100
        /*0206*/ 	.byte	0x05
	.zero		1


	//   ....[16]....
        /*0208*/ 	.word	0x000007d0
        /*020c*/ 	.word	0x000000ff
        /*0210*/ 	.word	0x00000080
        /*0214*/ 	.short	0x0100
        /*0216*/ 	.byte	0x07
	.zero		1


	//   ....[17]....
        /*0218*/ 	.word	0x000007e0
        /*021c*/ 	.word	0x000000ff
        /*0220*/ 	.word	0x000000a0
        /*0224*/ 	.short	0x0100
        /*0226*/ 	.byte	0x07
	.zero		1


	//   ....[18]....
        /*0228*/ 	.word	0x000007f0
        /*022c*/ 	.word	0x000000ff
        /*0230*/ 	.word	0x00000088
        /*0234*/ 	.short	0x0100
        /*0236*/ 	.byte	0x07
	.zero		1


	//   ....[19]....
        /*0238*/ 	.word	0x00000800
        /*023c*/ 	.word	0x000000ff
        /*0240*/ 	.word	0x000000a8
        /*0244*/ 	.short	0x0100
        /*0246*/ 	.byte	0x07
	.zero		1


	//   ....[20]....
        /*0248*/ 	.word	0x00000810
        /*024c*/ 	.word	0x000000ff
        /*0250*/ 	.word	0x00000090
        /*0254*/ 	.short	0x0100
        /*0256*/ 	.byte	0x07
	.zero		1


	//   ....[21]....
        /*0258*/ 	.word	0x00000820
        /*025c*/ 	.word	0x000000ff
        /*0260*/ 	.word	0x000000b0
        /*0264*/ 	.short	0x0100
        /*0266*/ 	.byte	0x07
	.zero		1


	//   ....[22]....
        /*0268*/ 	.word	0x00000830
        /*026c*/ 	.word	0x000000ff
        /*0270*/ 	.word	0x00000098
        /*0274*/ 	.short	0x0100
        /*0276*/ 	.byte	0x07
	.zero		1


	//   ....[23]....
        /*0278*/ 	.word	0x00000840
        /*027c*/ 	.word	0x000000ff
        /*0280*/ 	.word	0x000000b8
        /*0284*/ 	.short	0x0100
        /*0286*/ 	.byte	0x07
	.zero		1


	//   ....[24]....
        /*0288*/ 	.word	0x00000930
        /*028c*/ 	.word	0x000000ff
        /*0290*/ 	.word	0x000000c0
        /*0294*/ 	.short	0x0100
        /*0296*/ 	.byte	0x05
	.zero		1


	//   ....[25]....
        /*0298*/ 	.word	0x00000940
        /*029c*/ 	.word	0x000000ff
        /*02a0*/ 	.word	0x000000c8
        /*02a4*/ 	.short	0x0100
        /*02a6*/ 	.byte	0x05
	.zero		1


	//   ....[26]....
        /*02a8*/ 	.word	0x00000a80
        /*02ac*/ 	.word	0x000000ff
        /*02b0*/ 	.word	0x000000d0
        /*02b4*/ 	.short	0x0100
        /*02b6*/ 	.byte	0x05
	.zero		1


	//   ....[27]....
        /*02b8*/ 	.word	0x00000a90
        /*02bc*/ 	.word	0x000000ff
        /*02c0*/ 	.word	0x000000e0
        /*02c4*/ 	.short	0x0100
        /*02c6*/ 	.byte	0x05
	.zero		1


	//   ....[28]....
        /*02c8*/ 	.word	0x00000aa0
        /*02cc*/ 	.word	0x000000ff
        /*02d0*/ 	.word	0x000000d8
        /*02d4*/ 	.short	0x0100
        /*02d6*/ 	.byte	0x05
	.zero		1


	//   ....[29]....
        /*02d8*/ 	.word	0x00000ab0
        /*02dc*/ 	.word	0x000000ff
        /*02e0*/ 	.word	0x000000e8
        /*02e4*/ 	.short	0x0100
        /*02e6*/ 	.byte	0x05
	.zero		1


	//   ....[30]....
        /*02e8*/ 	.word	0x00000be0
        /*02ec*/ 	.word	0x000000ff
        /*02f0*/ 	.word	0x000000f0
        /*02f4*/ 	.short	0x0100
        /*02f6*/ 	.byte	0x07
	.zero		1


	//   ....[31]....
        /*02f8*/ 	.word	0x00000bf0
        /*02fc*/ 	.word	0x000000ff
        /*0300*/ 	.word	0x00000110
        /*0304*/ 	.short	0x0100
        /*0306*/ 	.byte	0x07
	.zero		1


	//   ....[32]....
        /*0308*/ 	.word	0x00000c00
        /*030c*/ 	.word	0x000000ff
        /*0310*/ 	.word	0x000000f8
        /*0314*/ 	.short	0x0100
        /*0316*/ 	.byte	0x07
	.zero		1


	//   ....[33]....
        /*0318*/ 	.word	0x00000c10
        /*031c*/ 	.word	0x000000ff
        /*0320*/ 	.word	0x00000118
        /*0324*/ 	.short	0x0100
        /*0326*/ 	.byte	0x07
	.zero		1


	//   ....[34]....
        /*0328*/ 	.word	0x00000c20
        /*032c*/ 	.word	0x000000ff
        /*0330*/ 	.word	0x00000100
        /*0334*/ 	.short	0x0100
        /*0336*/ 	.byte	0x07
	.zero		1


	//   ....[35]....
        /*0338*/ 	.word	0x00000c30
        /*033c*/ 	.word	0x000000ff
        /*0340*/ 	.word	0x00000120
        /*0344*/ 	.short	0x0100
        /*0346*/ 	.byte	0x07
	.zero		1


	//   ....[36]....
        /*0348*/ 	.word	0x00000c40
        /*034c*/ 	.word	0x000000ff
        /*0350*/ 	.word	0x00000108
        /*0354*/ 	.short	0x0100
        /*0356*/ 	.byte	0x07
	.zero		1


	//   ....[37]....
        /*0358*/ 	.word	0x00000c50
        /*035c*/ 	.word	0x000000ff
        /*0360*/ 	.word	0x00000128
        /*0364*/ 	.short	0x0100
        /*0366*/ 	.byte	0x07
	.zero		1


	//   ....[38]....
        /*0368*/ 	.word	0x00000d40
        /*036c*/ 	.word	0x000000ff
        /*0370*/ 	.word	0x00000130
        /*0374*/ 	.short	0x0100
        /*0376*/ 	.byte	0x05
	.zero		1


	//   ....[39]....
        /*0378*/ 	.word	0x00000d50
        /*037c*/ 	.word	0x000000ff
        /*0380*/ 	.word	0x00000140
        /*0384*/ 	.short	0x0100
        /*0386*/ 	.byte	0x05
	.zero		1


	//   ....[40]....
        /*0388*/ 	.word	0x00000d60
        /*038c*/ 	.word	0x000000ff
        /*0390*/ 	.word	0x00000138
        /*0394*/ 	.short	0x0100
        /*0396*/ 	.byte	0x05
	.zero		1


	//   ....[41]....
        /*0398*/ 	.word	0x00000d70
        /*039c*/ 	.word	0x000000ff
        /*03a0*/ 	.word	0x00000148
        /*03a4*/ 	.short	0x0100
        /*03a6*/ 	.byte	0x05
	.zero		1


	//   ....[42]....
        /*03a8*/ 	.word	0x00001640
        /*03ac*/ 	.word	0x00000002
        /*03b0*/ 	.word	0x00000140
        /*03b4*/ 	.short	0x010a
        /*03b6*/ 	.byte	0xff
	.zero		1


	//   ....[43]....
        /*03b8*/ 	.word	0x00001670
        /*03bc*/ 	.word	0x00000002
        /*03c0*/ 	.word	0x00000130
        /*03c4*/ 	.short	0x0101
        /*03c6*/ 	.byte	0xff
	.zero		1


	//   ....[44]....
        /*03c8*/ 	.word	0x00001740
        /*03cc*/ 	.word	0x000000ff
        /*03d0*/ 	.word	0x00000040
        /*03d4*/ 	.short	0x010a
        /*03d6*/ 	.byte	0x08
	.zero		1


	//   ....[45]....
        /*03d8*/ 	.word	0x000017e0
        /*03dc*/ 	.word	0x000000ff
        /*03e0*/ 	.word	0x00000040
        /*03e4*/ 	.short	0x010a
        /*03e6*/ 	.byte	0x21
	.zero		1


	//   ....[46]....
        /*03e8*/ 	.word	0x00001930
        /*03ec*/ 	.word	0x000000ff
        /*03f0*/ 	.word	0x00000040
        /*03f4*/ 	.short	0x010a
        /*03f6*/ 	.byte	0x08
	.zero		1


	//   ....[47]....
        /*03f8*/ 	.word	0x00001a40
        /*03fc*/ 	.word	0x000000ff
        /*0400*/ 	.word	0x000000c8
        /*0404*/ 	.short	0x0101
        /*0406*/ 	.byte	0x04
	.zero		1


	//   ....[48]....
        /*0408*/ 	.word	0x00001a60
        /*040c*/ 	.word	0x000000ff
        /*0410*/ 	.word	0x00000040
        /*0414*/ 	.short	0x010a
        /*0416*/ 	.byte	0x08
	.zero		1


	//   ....[49]....
        /*0418*/ 	.word	0x00001ae0
        /*041c*/ 	.word	0x000000ff
        /*0420*/ 	.word	0x00000040
        /*0424*/ 	.short	0x010a
        /*0426*/ 	.byte	0x11
	.zero		1


	//   ....[50]....
        /*0428*/ 	.word	0x00001c30
        /*042c*/ 	.word	0x000000ff
        /*0430*/ 	.word	0x00000040
        /*0434*/ 	.short	0x010a
        /*0436*/ 	.byte	0x08
	.zero		1


	//   ....[51]....
        /*0438*/ 	.word	0x00001d70
        /*043c*/ 	.word	0x00000002
        /*0440*/ 	.word	0x000000d0
        /*0444*/ 	.short	0x010a
        /*0446*/ 	.byte	0xff
	.zero		1


	//   ....[52]....
        /*0448*/ 	.word	0x00001e30
        /*044c*/ 	.word	0x00000002
        /*0450*/ 	.word	0x00000000
        /*0454*/ 	.short	0x0101
        /*0456*/ 	.byte	0xff
	.zero		1


	//   ....[53]....
        /*0458*/ 	.word	0x00002390
        /*045c*/ 	.word	0x000000ff
        /*0460*/ 	.word	0x00000000
        /*0464*/ 	.short	0x010a
        /*0466*/ 	.byte	0x05
	.zero		1


	//   ....[54]....
        /*0468*/ 	.word	0x00002420
        /*046c*/ 	.word	0x000000ff
        /*0470*/ 	.word	0x00000000
        /*0474*/ 	.short	0x010a
        /*0476*/ 	.byte	0x05
	.zero		1


	//   ....[55]....
        /*0478*/ 	.word	0x000024b0
        /*047c*/ 	.word	0x000000ff
        /*0480*/ 	.word	0x00000000
        /*0484*/ 	.short	0x010a
        /*0486*/ 	.byte	0x05
	.zero		1


	//   ....[56]....
        /*0488*/ 	.word	0x00002540
        /*048c*/ 	.word	0x000000ff
        /*0490*/ 	.word	0x00000000
        /*0494*/ 	.short	0x010a
        /*0496*/ 	.byte	0x05
	.zero		1


	//   ....[57]....
        /*0498*/ 	.word	0x000025d0
        /*049c*/ 	.word	0x000000ff
        /*04a0*/ 	.word	0x00000000
        /*04a4*/ 	.short	0x010a
        /*04a6*/ 	.byte	0x05
	.zero		1


	//   ....[58]....
        /*04a8*/ 	.word	0x00002660
        /*04ac*/ 	.word	0x000000ff
        /*04b0*/ 	.word	0x00000000
        /*04b4*/ 	.short	0x010a
        /*04b6*/ 	.byte	0x05
	.zero		1


	//   ....[59]....
        /*04b8*/ 	.word	0x000026f0
        /*04bc*/ 	.word	0x000000ff
        /*04c0*/ 	.word	0x00000000
        /*04c4*/ 	.short	0x010a
        /*04c6*/ 	.byte	0x05
	.zero		1


	//   ....[60]....
        /*04c8*/ 	.word	0x00002790
        /*04cc*/ 	.word	0x00000000
        /*04d0*/ 	.word	0x00000000
        /*04d4*/ 	.short	0x010a
        /*04d6*/ 	.byte	0xff
	.zero		1


	//   ....[61]....
        /*04d8*/ 	.word	0x000028b0
        /*04dc*/ 	.word	0x00000000
        /*04e0*/ 	.word	0x00000130
        /*04e4*/ 	.short	0x010a
        /*04e6*/ 	.byte	0xff
	.zero		1


	//   ....[62]....
        /*04e8*/ 	.word	0x00002920
        /*04ec*/ 	.word	0x00000000
        /*04f0*/ 	.word	0x00000000
        /*04f4*/ 	.short	0x0101
        /*04f6*/ 	.byte	0xff
	.zero		1


	//   ....[63]....
        /*04f8*/ 	.word	0x00002940
        /*04fc*/ 	.word	0x000000ff
        /*0500*/ 	.word	0x000000e0
        /*0504*/ 	.short	0x010a
        /*0506*/ 	.byte	0x05
	.zero		1


	//   ....[64]....
        /*0508*/ 	.word	0x00002a60
        /*050c*/ 	.word	0x00000000
        /*0510*/ 	.word	0x000000d0
        /*0514*/ 	.short	0x010a
        /*0516*/ 	.byte	0xff
	.zero		1


	//   ....[65]....
        /*0518*/ 	.word	0x00002b60
        /*051c*/ 	.word	0x00000000
        /*0520*/ 	.word	0x00000000
        /*0524*/ 	.short	0x0101
        /*0526*/ 	.byte	0xff
	.zero		1


	//   ....[66]....
        /*0528*/ 	.word	0x00002bf0
        /*052c*/ 	.word	0x000000ff
        /*0530*/ 	.word	0x000000e0
        /*0534*/ 	.short	0x0106
        /*0536*/ 	.byte	0x05
	.zero		1


	//   ....[67]....
        /*0538*/ 	.word	0x00002c10
        /*053c*/ 	.word	0x000000ff
        /*0540*/ 	.word	0x000000e0
        /*0544*/ 	.short	0x010a
        /*0546*/ 	.byte	0x05
	.zero		1


	//   ....[68]....
        /*0548*/ 	.word	0x00002ca0
        /*054c*/ 	.word	0x000000ff
        /*0550*/ 	.word	0x000000e0
        /*0554*/ 	.short	0x0106
        /*0556*/ 	.byte	0x04
	.zero		1


	//   ....[69]....
        /*0558*/ 	.word	0x00002ce0
        /*055c*/ 	.word	0x00000000
        /*0560*/ 	.word	0x000000e0
        /*0564*/ 	.short	0x010a
        /*0566*/ 	.byte	0xff
	.zero		1


	//   ....[70]....
        /*0568*/ 	.word	0x00003220
        /*056c*/ 	.word	0x00000000
        /*0570*/ 	.word	0x000000d0
        /*0574*/ 	.short	0x010a
        /*0576*/ 	.byte	0xff
	.zero		1


	//   ....[71]....
        /*0578*/ 	.word	0x00003320
        /*057c*/ 	.word	0x00000003
        /*0580*/ 	.word	0x00000000
        /*0584*/ 	.short	0x0101
        /*0586*/ 	.byte	0xff
	.zero		1


	//   ....[72]....
        /*0588*/ 	.word	0x00003330
        /*058c*/ 	.word	0x000000ff
        /*0590*/ 	.word	0x00000000
        /*0594*/ 	.short	0x010a
        /*0596*/ 	.byte	0x06
	.zero		1


	//   ....[73]....
        /*0598*/ 	.word	0x000033b0
        /*059c*/ 	.word	0x000000ff
        /*05a0*/ 	.word	0x00000110
        /*05a4*/ 	.short	0x010a
        /*05a6*/ 	.byte	0x07
	.zero		1


	//   ....[74]....
        /*05a8*/ 	.word	0x00003490
        /*05ac*/ 	.word	0x000000ff
        /*05b0*/ 	.word	0x00000000
        /*05b4*/ 	.short	0x010a
        /*05b6*/ 	.byte	0x06
	.zero		1


	//   ....[75]....
        /*05b8*/ 	.word	0x000035c0
        /*05bc*/ 	.word	0x000000ff
        /*05c0*/ 	.word	0x00000000
        /*05c4*/ 	.short	0x010a
        /*05c6*/ 	.byte	0x1a
	.zero		1


	//   ....[76]....
        /*05c8*/ 	.word	0x00003860
        /*05cc*/ 	.word	0x000000ff
        /*05d0*/ 	.word	0x00000000
        /*05d4*/ 	.short	0x010a
        /*05d6*/ 	.byte	0x06
	.zero		1


	//   ....[77]....
        /*05d8*/ 	.word	0x000038f0
        /*05dc*/ 	.word	0x000000ff
        /*05e0*/ 	.word	0x00000000
        /*05e4*/ 	.short	0x010a
        /*05e6*/ 	.byte	0x06
	.zero		1


	//   ....[78]....
        /*05e8*/ 	.word	0x00003980
        /*05ec*/ 	.word	0x000000ff
        /*05f0*/ 	.word	0x00000000
        /*05f4*/ 	.short	0x010a
        /*05f6*/ 	.byte	0x06
	.zero		1


	//   ....[79]....
        /*05f8*/ 	.word	0x00003a10
        /*05fc*/ 	.word	0x000000ff
        /*0600*/ 	.word	0x00000000
        /*0604*/ 	.short	0x010a
        /*0606*/ 	.byte	0x07
	.zero		1


	//   ....[80]....
        /*0608*/ 	.word	0x00003e80
        /*060c*/ 	.word	0x00000000
        /*0610*/ 	.word	0x000000d0
        /*0614*/ 	.short	0x010a
        /*0616*/ 	.byte	0xff
	.zero		1


	//   ....[81]....
        /*0618*/ 	.word	0x00003f40
        /*061c*/ 	.word	0x00000000
        /*0620*/ 	.word	0x00000000
        /*0624*/ 	.short	0x0101
        /*0626*/ 	.byte	0xff
	.zero		1


	//   ....[82]....
        /*0628*/ 	.word	0x00004260
        /*062c*/ 	.word	0x000000ff
        /*0630*/ 	.word	0x000000c8
        /*0634*/ 	.short	0x010a
        /*0636*/ 	.byte	0x07
	.zero		1


	//   ....[83]....
        /*0638*/ 	.word	0x00004450
        /*063c*/ 	.word	0x000000ff
        /*0640*/ 	.word	0x000000a0
        /*0644*/ 	.short	0x010a
        /*0646*/ 	.byte	0x07
	.zero		1


	//   ....[84]....
        /*0648*/ 	.word	0x000045c0
        /*064c*/ 	.word	0x000000ff
        /*0650*/ 	.word	0x00000080
        /*0654*/ 	.short	0x010b
        /*0656*/ 	.byte	0x07
	.zero		1


	//   ....[85]....
        /*0658*/ 	.word	0x000045d0
        /*065c*/ 	.word	0x000000ff
        /*0660*/ 	.word	0x00000000
        /*0664*/ 	.short	0x0101
        /*0666*/ 	.byte	0x08
	.zero		1


	//   ....[86]....
        /*0668*/ 	.word	0x000045e0
        /*066c*/ 	.word	0x000000ff
        /*0670*/ 	.word	0x000000a8
        /*0674*/ 	.short	0x010a
        /*0676*/ 	.byte	0x07
	.zero		1


	//   ....[87]....
        /*0678*/ 	.word	0x00004730
        /*067c*/ 	.word	0x000000ff
        /*0680*/ 	.word	0x00000088
        /*0684*/ 	.short	0x010b
        /*0686*/ 	.byte	0x07
	.zero		1


	//   ....[88]....
        /*0688*/ 	.word	0x00004740
        /*068c*/ 	.word	0x000000ff
        /*0690*/ 	.word	0x00000000
        /*0694*/ 	.short	0x0101
        /*0696*/ 	.byte	0x08
	.zero		1


	//   ....[89]....
        /*0698*/ 	.word	0x00004750
        /*069c*/ 	.word	0x000000ff
        /*06a0*/ 	.word	0x000000b0
        /*06a4*/ 	.short	0x010a
        /*06a6*/ 	.byte	0x07
	.zero		1


	//   ....[90]....
        /*06a8*/ 	.word	0x000048d0
        /*06ac*/ 	.word	0x000000ff
        /*06b0*/ 	.word	0x00000090
        /*06b4*/ 	.short	0x010b
        /*06b6*/ 	.byte	0x07
	.zero		1


	//   ....[91]....
        /*06b8*/ 	.word	0x00004910
        /*06bc*/ 	.word	0x000000ff
        /*06c0*/ 	.word	0x00000000
        /*06c4*/ 	.short	0x0101
        /*06c6*/ 	.byte	0x08
	.zero		1


	//   ....[92]....
        /*06c8*/ 	.word	0x00004950
        /*06cc*/ 	.word	0x000000ff
        /*06d0*/ 	.word	0x000000b8
        /*06d4*/ 	.short	0x010a
        /*06d6*/ 	.byte	0x07
	.zero		1


	//   ....[93]....
        /*06d8*/ 	.word	0x00004b90
        /*06dc*/ 	.word	0x000000ff
        /*06e0*/ 	.word	0x00000098
        /*06e4*/ 	.short	0x010b
        /*06e6*/ 	.byte	0x07
	.zero		1


	//   ....[94]....
        /*06e8*/ 	.word	0x00004bb0
        /*06ec*/ 	.word	0x000000ff
        /*06f0*/ 	.word	0x00000000
        /*06f4*/ 	.short	0x0101
        /*06f6*/ 	.byte	0x0d
	.zero		1


	//   ....[95]....
        /*06f8*/ 	.word	0x00004be0
        /*06fc*/ 	.word	0x000000ff
        /*0700*/ 	.word	0x000000a0
        /*0704*/ 	.short	0x010a
        /*0706*/ 	.byte	0x07
	.zero		1


	//   ....[96]....
        /*0708*/ 	.word	0x00004c00
        /*070c*/ 	.word	0x000000ff
        /*0710*/ 	.word	0x000000a8
        /*0714*/ 	.short	0x010a
        /*0716*/ 	.byte	0x07
	.zero		1


	//   ....[97]....
        /*0718*/ 	.word	0x00004c20
        /*071c*/ 	.word	0x000000ff
        /*0720*/ 	.word	0x000000b0
        /*0724*/ 	.short	0x010a
        /*0726*/ 	.byte	0x07
	.zero		1


	//   ....[98]....
        /*0728*/ 	.word	0x00004c60
        /*072c*/ 	.word	0x00000000
        /*0730*/ 	.word	0x000000b8
        /*0734*/ 	.short	0x010a
        /*0736*/ 	.byte	0xff
	.zero		1


	//   ....[99]....
        /*0738*/ 	.word	0x00004fd0
        /*073c*/ 	.word	0x00000000
        /*0740*/ 	.word	0x000000d0
        /*0744*/ 	.short	0x010a
        /*0746*/ 	.byte	0xff
	.zero		1


	//   ....[100]....
        /*0748*/ 	.word	0x000050e0
        /*074c*/ 	.word	0x00000000
        /*0750*/ 	.word	0x00000000
        /*0754*/ 	.short	0x0101
        /*0756*/ 	.byte	0xff
	.zero		1


	//   ....[101]....
        /*0758*/ 	.word	0x00005b60
        /*075c*/ 	.word	0x000000ff
        /*0760*/ 	.word	0x00000080
        /*0764*/ 	.short	0x010a
        /*0766*/ 	.byte	0x30
	.zero		1


	//   ....[102]....
        /*0768*/ 	.word	0x00005ba0
        /*076c*/ 	.word	0x00000056
        /*0770*/ 	.word	0x000000f0
        /*0774*/ 	.short	0x010a
        /*0776*/ 	.byte	0xff
	.zero		1


	//   ....[103]....
        /*0778*/ 	.word	0x00005d10
        /*077c*/ 	.word	0x000000ff
        /*0780*/ 	.word	0x00000080
        /*0784*/ 	.short	0x010a
        /*0786*/ 	.byte	0x30
	.zero		1


	//   ....[104]....
        /*0788*/ 	.word	0x00005e10
        /*078c*/ 	.word	0x00000056
        /*0790*/ 	.word	0x000000f0
        /*0794*/ 	.short	0x010a
        /*0796*/ 	.byte	0xff
	.zero		1


	//   ....[105]....
        /*0798*/ 	.word	0x00006410
        /*079c*/ 	.word	0x00000000
        /*07a0*/ 	.word	0x00000000
        /*07a4*/ 	.short	0x0101
        /*07a6*/ 	.byte	0xff
	.zero		1


	//   ....[106]....
        /*07a8*/ 	.word	0x00006420
        /*07ac*/ 	.word	0x00000002
        /*07b0*/ 	.word	0x00000080
        /*07b4*/ 	.short	0x010a
        /*07b6*/ 	.byte	0xff
	.zero		1


	//   ....[107]....
        /*07b8*/ 	.word	0x000064f0
        /*07bc*/ 	.word	0x00000002
        /*07c0*/ 	.word	0x00000080
        /*07c4*/ 	.short	0x010a
        /*07c6*/ 	.byte	0xff
	.zero		1


	//   ....[108]....
        /*07c8*/ 	.word	0x00006b70
        /*07cc*/ 	.word	0x00000010
        /*07d0*/ 	.word	0x00000000
        /*07d4*/ 	.short	0x0101
        /*07d6*/ 	.byte	0xff
	.zero		1


	//   ....[109]....
        /*07d8*/ 	.word	0x00006b90
        /*07dc*/ 	.word	0x00000000
        /*07e0*/ 	.word	0x00000080
        /*07e4*/ 	.short	0x010a
        /*07e6*/ 	.byte	0xff
	.zero		1


	//   ....[110]....
        /*07e8*/ 	.word	0x00006c50
        /*07ec*/ 	.word	0x00000000
        /*07f0*/ 	.word	0x00000080
        /*07f4*/ 	.short	0x010a
        /*07f6*/ 	.byte	0xff
	.zero		1


	//   ....[111]....
        /*07f8*/ 	.word	0x000072d0
        /*07fc*/ 	.word	0x00000010
        /*0800*/ 	.word	0x00000000
        /*0804*/ 	.short	0x0101
        /*0806*/ 	.byte	0xff
	.zero		1


	//   ....[112]....
        /*0808*/ 	.word	0x000072f0
        /*080c*/ 	.word	0x00000002
        /*0810*/ 	.word	0x00000080
        /*0814*/ 	.short	0x010a
        /*0816*/ 	.byte	0xff
	.zero		1


	//   ....[113]....
        /*0818*/ 	.word	0x000073b0
        /*081c*/ 	.word	0x00000002
        /*0820*/ 	.word	0x00000080
        /*0824*/ 	.short	0x010a
        /*0826*/ 	.byte	0xff
	.zero		1


	//   ....[114]....
        /*0828*/ 	.word	0x00007650
        /*082c*/ 	.word	0x000000ff
        /*0830*/ 	.word	0x00000000
        /*0834*/ 	.short	0x0101
        /*0836*/ 	.byte	0x05
	.zero		1


	//   ....[115]....
        /*0838*/ 	.word	0x00007a90
        /*083c*/ 	.word	0x00000000
        /*0840*/ 	.word	0x00000000
        /*0844*/ 	.short	0x0101
        /*0846*/ 	.byte	0xff
	.zero		1


	//   ....[116]....
        /*0848*/ 	.word	0x00007d00
        /*084c*/ 	.word	0x000000ff
        /*0850*/ 	.word	0x00000000
        /*0854*/ 	.short	0x0101
        /*0856*/ 	.byte	0x04
	.zero		1


	//   ....[117]....
        /*0858*/ 	.word	0x00007d20
        /*085c*/ 	.word	0x00000002
        /*0860*/ 	.word	0x00000140
        /*0864*/ 	.short	0x010a
        /*0866*/ 	.byte	0xff
	.zero		1


	//   ....[118]....
        /*0868*/ 	.word	0x00007d80
        /*086c*/ 	.word	0x00000002
        /*0870*/ 	.word	0x00000040
        /*0874*/ 	.short	0x010a
        /*0876*/ 	.byte	0xff
	.zero		1


	//   ....[119]....
        /*0878*/ 	.word	0x00007de0
        /*087c*/ 	.word	0x00000002
        /*0880*/ 	.word	0x00000040
        /*0884*/ 	.short	0x010a
        /*0886*/ 	.byte	0xff
	.zero		1


	//   ....[120]....
        /*0888*/ 	.word	0x00007e30
        /*088c*/ 	.word	0x00000002
        /*0890*/ 	.word	0x000000d0
        /*0894*/ 	.short	0x010a
        /*0896*/ 	.byte	0xff
	.zero		1


	//   ....[121]....
        /*0898*/ 	.word	0x00007e90
        /*089c*/ 	.word	0x00000000
        /*08a0*/ 	.word	0x00000000
        /*08a4*/ 	.short	0x010a
        /*08a6*/ 	.byte	0xff
	.zero		1


	//   ....[122]....
        /*08a8*/ 	.word	0x00007ef0
        /*08ac*/ 	.word	0x00000000
        /*08b0*/ 	.word	0x00000000
        /*08b4*/ 	.short	0x010a
        /*08b6*/ 	.byte	0xff
	.zero		1


	//   ....[123]....
        /*08b8*/ 	.word	0x00007f50
        /*08bc*/ 	.word	0x00000000
        /*08c0*/ 	.word	0x00000000
        /*08c4*/ 	.short	0x010a
        /*08c6*/ 	.byte	0xff
	.zero		1


	//   ....[124]....
        /*08c8*/ 	.word	0x00007fb0
        /*08cc*/ 	.word	0x00000000
        /*08d0*/ 	.word	0x00000000
        /*08d4*/ 	.short	0x010a
        /*08d6*/ 	.byte	0xff
	.zero		1


	//   ....[125]....
        /*08d8*/ 	.word	0x00008010
        /*08dc*/ 	.word	0x00000000
        /*08e0*/ 	.word	0x00000000
        /*08e4*/ 	.short	0x010a
        /*08e6*/ 	.byte	0xff
	.zero		1


	//   ....[126]....
        /*08e8*/ 	.word	0x00008070
        /*08ec*/ 	.word	0x00000000
        /*08f0*/ 	.word	0x00000000
        /*08f4*/ 	.short	0x010a
        /*08f6*/ 	.byte	0xff
	.zero		1


	//   ....[127]....
        /*08f8*/ 	.word	0x000080d0
        /*08fc*/ 	.word	0x00000000
        /*0900*/ 	.word	0x00000000
        /*0904*/ 	.short	0x010a
        /*0906*/ 	.byte	0xff
	.zero		1


	//   ....[128]....
        /*0908*/ 	.word	0x00008120
        /*090c*/ 	.word	0x00000000
        /*0910*/ 	.word	0x00000130
        /*0914*/ 	.short	0x010a
        /*0916*/ 	.byte	0xff
	.zero		1


	//   ....[129]....
        /*0918*/ 	.word	0x00008180
        /*091c*/ 	.word	0x00000000
        /*0920*/ 	.word	0x000000e0
        /*0924*/ 	.short	0x010a
        /*0926*/ 	.byte	0xff
	.zero		1


	//   ....[130]....
        /*0928*/ 	.word	0x000081d0
        /*092c*/ 	.word	0x00000000
        /*0930*/ 	.word	0x000000d0
        /*0934*/ 	.short	0x010a
        /*0936*/ 	.byte	0xff
	.zero		1


	//   ....[131]....
        /*0938*/ 	.word	0x00008230
        /*093c*/ 	.word	0x00000000
        /*0940*/ 	.word	0x000000e0
        /*0944*/ 	.short	0x010a
        /*0946*/ 	.byte	0xff
	.zero		1


	//   ....[132]....
        /*0948*/ 	.word	0x00008280
        /*094c*/ 	.word	0x00000000
        /*0950*/ 	.word	0x000000d0
        /*0954*/ 	.short	0x010a
        /*0956*/ 	.byte	0xff
	.zero		1


	//   ....[133]....
        /*0958*/ 	.word	0x000082e0
        /*095c*/ 	.word	0x00000002
        /*0960*/ 	.word	0x00000110
        /*0964*/ 	.short	0x010a
        /*0966*/ 	.byte	0xff
	.zero		1


	//   ....[134]....
        /*0968*/ 	.word	0x00008340
        /*096c*/ 	.word	0x00000000
        /*0970*/ 	.word	0x00000000
        /*0974*/ 	.short	0x010a
        /*0976*/ 	.byte	0xff
	.zero		1


	//   ....[135]....
        /*0978*/ 	.word	0x000083a0
        /*097c*/ 	.word	0x00000000
        /*0980*/ 	.word	0x00000000
        /*0984*/ 	.short	0x010a
        /*0986*/ 	.byte	0xff
	.zero		1


	//   ....[136]....
        /*0988*/ 	.word	0x00008400
        /*098c*/ 	.word	0x00000000
        /*0990*/ 	.word	0x00000000
        /*0994*/ 	.short	0x010a
        /*0996*/ 	.byte	0xff
	.zero		1


	//   ....[137]....
        /*0998*/ 	.word	0x00008460
        /*099c*/ 	.word	0x00000000
        /*09a0*/ 	.word	0x00000000
        /*09a4*/ 	.short	0x010a
        /*09a6*/ 	.byte	0xff
	.zero		1


	//   ....[138]....
        /*09a8*/ 	.word	0x000084c0
        /*09ac*/ 	.word	0x00000000
        /*09b0*/ 	.word	0x00000000
        /*09b4*/ 	.short	0x010a
        /*09b6*/ 	.byte	0xff
	.zero		1


	//   ....[139]....
        /*09b8*/ 	.word	0x00008510
        /*09bc*/ 	.word	0x00000000
        /*09c0*/ 	.word	0x000000d0
        /*09c4*/ 	.short	0x010a
        /*09c6*/ 	.byte	0xff
	.zero		1


	//   ....[140]....
        /*09c8*/ 	.word	0x00008570
        /*09cc*/ 	.word	0x00000000
        /*09d0*/ 	.word	0x000000c8
        /*09d4*/ 	.short	0x010a
        /*09d6*/ 	.byte	0xff
	.zero		1


	//   ....[141]....
        /*09d8*/ 	.word	0x000085d0
        /*09dc*/ 	.word	0x00000000
        /*09e0*/ 	.word	0x000000a0
        /*09e4*/ 	.short	0x010a
        /*09e6*/ 	.byte	0xff
	.zero		1


	//   ....[142]....
        /*09e8*/ 	.word	0x00008630
        /*09ec*/ 	.word	0x00000000
        /*09f0*/ 	.word	0x000000a8
        /*09f4*/ 	.short	0x010a
        /*09f6*/ 	.byte	0xff
	.zero		1


	//   ....[143]....
        /*09f8*/ 	.word	0x00008690
        /*09fc*/ 	.word	0x00000000
        /*0a00*/ 	.word	0x000000b0
        /*0a04*/ 	.short	0x010a
        /*0a06*/ 	.byte	0xff
	.zero		1


	//   ....[144]....
        /*0a08*/ 	.word	0x000086f0
        /*0a0c*/ 	.word	0x00000000
        /*0a10*/ 	.word	0x000000b8
        /*0a14*/ 	.short	0x010a
        /*0a16*/ 	.byte	0xff
	.zero		1


	//   ....[145]....
        /*0a18*/ 	.word	0x00008750
        /*0a1c*/ 	.word	0x00000000
        /*0a20*/ 	.word	0x000000a0
        /*0a24*/ 	.short	0x010a
        /*0a26*/ 	.byte	0xff
	.zero		1


	//   ....[146]....
        /*0a28*/ 	.word	0x000087b0
        /*0a2c*/ 	.word	0x00000000
        /*0a30*/ 	.word	0x000000a8
        /*0a34*/ 	.short	0x010a
        /*0a36*/ 	.byte	0xff
	.zero		1


	//   ....[147]....
        /*0a38*/ 	.word	0x00008810
        /*0a3c*/ 	.word	0x00000000
        /*0a40*/ 	.word	0x000000b0
        /*0a44*/ 	.short	0x010a
        /*0a46*/ 	.byte	0xff
	.zero		1


	//   ....[148]....
        /*0a48*/ 	.word	0x00008860
        /*0a4c*/ 	.word	0x00000000
        /*0a50*/ 	.word	0x000000d0
        /*0a54*/ 	.short	0x010a
        /*0a56*/ 	.byte	0xff
	.zero		1


	//   ....[149]....
        /*0a58*/ 	.word	0x000088c0
        /*0a5c*/ 	.word	0x00000000
        /*0a60*/ 	.word	0x00000080
        /*0a64*/ 	.short	0x010a
        /*0a66*/ 	.byte	0xff
	.zero		1


	//   ....[150]....
        /*0a68*/ 	.word	0x00008910
        /*0a6c*/ 	.word	0x00000056
        /*0a70*/ 	.word	0x000000f0
        /*0a74*/ 	.short	0x010a
        /*0a76*/ 	.byte	0xff
	.zero		1


	//   ....[151]....
        /*0a78*/ 	.word	0x00008960
        /*0a7c*/ 	.word	0x00000002
        /*0a80*/ 	.word	0x00000080
        /*0a84*/ 	.short	0x010a
        /*0a86*/ 	.byte	0xff
	.zero		1


	//   ....[152]....
        /*0a88*/ 	.word	0x000089b0
        /*0a8c*/ 	.word	0x00000000
        /*0a90*/ 	.word	0x00000080
        /*0a94*/ 	.short	0x010a
        /*0a96*/ 	.byte	0xff
	.zero		1


	//   ....[153]....
        /*0a98*/ 	.word	0x00008a00
        /*0a9c*/ 	.word	0x00000002
        /*0aa0*/ 	.word	0x00000080
        /*0aa4*/ 	.short	0x010a
        /*0aa6*/ 	.byte	0xff
	.zero		1


	//----- nvinfo : EIATTR_NUM_MBARRIERS
	.align		4
.L_47:
        /*0aa8*/ 	.byte	0x03, 0x38
        /*0aaa*/ 	.short	0x002a


	//----- nvinfo : EIATTR_EXIT_INSTR_OFFSETS
	.align		4
        /*0aac*/ 	.byte	0x04, 0x1c
        /*0aae*/ 	.short	(.L_49 - .L_48)


	//   ....[0]....
.L_48:
        /*0ab0*/ 	.word	0x000027c0


	//   ....[1]....
        /*0ab4*/ 	.word	0x00002cb0


	//   ....[2]....
        /*0ab8*/ 	.word	0x00002d10


	//   ....[3]....
        /*0abc*/ 	.word	0x00003c70


	//   ....[4]....
        /*0ac0*/ 	.word	0x00004c90


	//   ....[5]....
        /*0ac4*/ 	.word	0x00004cd0


	//   ....[6]....
        /*0ac8*/ 	.word	0x00007bf0


	//   ....[7]....
        /*0acc*/ 	.word	0x00007c70


	//   ....[8]....
        /*0ad0*/ 	.word	0x00007ca0


	//   ....[9]....
        /*0ad4*/ 	.word	0x00007d10


	//----- nvinfo : EIATTR_MAX_THREADS
	.align		4
.L_49:
        /*0ad8*/ 	.byte	0x04, 0x05
        /*0ada*/ 	.short	(.L_51 - .L_50)
.L_50:
        /*0adc*/ 	.word	0x00000100
        /*0ae0*/ 	.word	0x00000001
        /*0ae4*/ 	.word	0x00000001


	//----- nvinfo : EIATTR_CRS_STACK_SIZE
	.align		4
.L_51:
        /*0ae8*/ 	.byte	0x04, 0x1e
        /*0aea*/ 	.short	(.L_53 - .L_52)
.L_52:
        /*0aec*/ 	.word	0x00000000


	//----- nvinfo : EIATTR_CBANK_PARAM_SIZE
	.align		4
.L_53:
        /*0af0*/ 	.byte	0x03, 0x19
        /*0af2*/ 	.short	0x0800


	//----- nvinfo : EIATTR_PARAM_CBANK
	.align		4
        /*0af4*/ 	.byte	0x04, 0x0a
        /*0af6*/ 	.short	(.L_55 - .L_54)
	.align		4
.L_54:
        /*0af8*/ 	.word	index@(.nv.constant0._ZN7cutlass13device_kernelINS_4gemm6kernel13GemmUniversalIN4cute5tupleIJiiiiEEENS1_10collective13CollectiveMmaINS1_35MainloopSm100TmaUmmaWarpSpecializedILi8ELi2ELi4ENS5_IJNS4_1CILi1EEESB_SB_EEEEENS5_IJNSA_ILi64EEENSA_ILi128EEENSA_ILi32EEEEEEfNS5_IJlSB_lEEEfSI_NS4_8TiledMMAINS4_8MMA_AtomIJNS4_17SM100_MMA_TF32_SSINS_10tfloat32_tESM_fLi64ELi128ELNS4_4UMMA5MajorE0ELSO_0ELNSN_7ScaleInE0ELSP_0EEEEEENS4_6LayoutISC_NS5_IJNSA_ILi0EEEST_ST_EEEEENS5_IJNS4_10UnderscoreESW_SW_EEEEENS4_13SM90_TMA_LOADENS4_14ComposedLayoutINS4_7SwizzleILi3ELi4ELi3EEENS4_18smem_ptr_flag_bitsILi32EEENSS_INS5_IJNSA_ILi8EEESG_EEENS5_IJSG_SB_EEEEEEEvNS4_8identityESZ_S19_vS1A_EENS_8epilogue10collective18CollectiveEpilogueINS1C_23Sm100TmaWarpSpecializedILi4ELi2ELi16ELb1ELb0EEEJSH_NS5_IJNSS_ISE_SB_EENSS_ISG_SB_EEEEEfSI_fSI_NS1C_6fusion15FusionCallbacksIS1G_NS1K_17LinearCombinationIffffLNS_15FloatRoundStyleE2EEESH_S1J_JEEENS4_5SM1004TMEM4LOAD26SM100_TMEM_LOAD_16dp128b8xESZ_S19_NS4_17SM75_U32x4_LDSM_NENS4_14SM90_TMA_STOREES19_NS4_17SM90_U32x4_STSM_NENS4_39AutoVectorizingCopyWithAssumedAlignmentILi128EEEEEEvvEEEEvNT_6ParamsE)
        /*0afc*/ 	.short	0x0380
        /*0afe*/ 	.short	0x0800


	//----- nvinfo : EIATTR_SW_WAR
	.align		4
.L_55:
        /*0b00*/ 	.byte	0x04, 0x36
        /*0b02*/ 	.short	(.L_57 - .L_56)
.L_56:
        /*0b04*/ 	.word	0x00000008
.L_57:


//--------------------- .nv.callgraph             --------------------------
	.section	.nv.callgraph,"",@"SHT_CUDA_CALLGRAPH"
	.align	4
	.sectionentsize	8
	.align		4
        /*0000*/ 	.word	0x00000000
	.align		4
        /*0004*/ 	.word	0xffffffff
	.align		4
        /*0008*/ 	.word	index@(_ZN7cutlass13device_kernelINS_4gemm6kernel13GemmUniversalIN4cute5tupleIJiiiiEEENS1_10collective13CollectiveMmaINS1_35MainloopSm100TmaUmmaWarpSpecializedILi8ELi2ELi4ENS5_IJNS4_1CILi1EEESB_SB_EEEEENS5_IJNSA_ILi64EEENSA_ILi128EEENSA_ILi32EEEEEEfNS5_IJlSB_lEEEfSI_NS4_8TiledMMAINS4_8MMA_AtomIJNS4_17SM100_MMA_TF32_SSINS_10tfloat32_tESM_fLi64ELi128ELNS4_4UMMA5MajorE0ELSO_0ELNSN_7ScaleInE0ELSP_0EEEEEENS4_6LayoutISC_NS5_IJNSA_ILi0EEEST_ST_EEEEENS5_IJNS4_10UnderscoreESW_SW_EEEEENS4_13SM90_TMA_LOADENS4_14ComposedLayoutINS4_7SwizzleILi3ELi4ELi3EEENS4_18smem_ptr_flag_bitsILi32EEENSS_INS5_IJNSA_ILi8EEESG_EEENS5_IJSG_SB_EEEEEEEvNS4_8identityESZ_S19_vS1A_EENS_8epilogue10collective18CollectiveEpilogueINS1C_23Sm100TmaWarpSpecializedILi4ELi2ELi16ELb1ELb0EEEJSH_NS5_IJNSS_ISE_SB_EENSS_ISG_SB_EEEEEfSI_fSI_NS1C_6fusion15FusionCallbacksIS1G_NS1K_17LinearCombinationIffffLNS_15FloatRoundStyleE2EEESH_S1J_JEEENS4_5SM1004TMEM4LOAD26SM100_TMEM_LOAD_16dp128b8xESZ_S19_NS4_17SM75_U32x4_LDSM_NENS4_14SM90_TMA_STOREES19_NS4_17SM90_U32x4_STSM_NENS4_39AutoVectorizingCopyWithAssumedAlignmentILi128EEEEEEvvEEEEvNT_6ParamsE)
	.align		4
        /*000c*/ 	.word	index@(__assertfail)
	.align		4
        /*0010*/ 	.word	0x00000000
	.align		4
        /*0014*/ 	.word	0xfffffffe
	.align		4
        /*0018*/ 	.word	0x00000000
	.align		4
        /*001c*/ 	.word	0xfffffffd
	.align		4
        /*0020*/ 	.word	0x00000000
	.align		4
        /*0024*/ 	.word	0xfffffffc


//--------------------- .nv.constant4             --------------------------
	.section	.nv.constant4,"a",@progbits
	.align	8
	.align		8
.nv.constant4:
        /*0000*/ 	.dword	__assertfail
	.align		8
        /*0008*/ 	.dword	__unnamed_1
	.align		8
        /*0010*/ 	.dword	__unnamed_2
	.align		8
        /*0018*/ 	.dword	_ZN40_INTERNAL_d2ce1076_4_k_cu_fd6435b9_314434cuda3std3__45__cpo5beginE
	.align		8
        /*0020*/ 	.dword	_ZN40_INTERNAL_d2ce1076_4_k_cu_fd6435b9_314434cuda3std3__45__cpo3endE
	.align		8
        /*0028*/ 	.dword	_ZN40_INTERNAL_d2ce1076_4_k_cu_fd6435b9_314434cuda3std3__45__cpo6cbeginE
	.align		8
        /*0030*/ 	.dword	_ZN40_INTERNAL_d2ce1076_4_k_cu_fd6435b9_314434cuda3std3__45__cpo4cendE
	.align		8
        /*0038*/ 	.dword	_ZN40_INTERNAL_d2ce1076_4_k_cu_fd6435b9_314434cuda3std3__442_GLOBAL__N__d2ce1076_4_k_cu_fd6435b9_314436ignoreE
	.align		8
        /*0040*/ 	.dword	_ZN40_INTERNAL_d2ce1076_4_k_cu_fd6435b9_314434cuda3std3__419piecewise_constructE
	.align		8
        /*0048*/ 	.dword	_ZN40_INTERNAL_d2ce1076_4_k_cu_fd6435b9_314434cuda3std3__48in_placeE
	.align		8
        /*0050*/ 	.dword	_ZN40_INTERNAL_d2ce1076_4_k_cu_fd6435b9_314434cuda3std6ranges3__45__cpo4swapE
	.align		8
        /*0058*/ 	.dword	_ZN40_INTERNAL_d2ce1076_4_k_cu_fd6435b9_314434cuda3std6ranges3__45__cpo9iter_moveE
	.align		8
        /*0060*/ 	.dword	_ZN40_INTERNAL_d2ce1076_4_k_cu_fd6435b9_314434cute7productE
	.align		8
        /*0068*/ 	.dword	_ZN40_INTERNAL_d2ce1076_4_k_cu_fd6435b9_314434cute1_E
	.align		8
        /*0070*/ 	.dword	$str$25
	.align		8
        /*0078*/ 	.dword	$str$26
	.align		8
        /*0080*/ 	.dword	$str$27
	.align		8
        /*0088*/ 	.dword	$str$28


//--------------------- .text._ZN7cutlass13device_kernelINS_4gemm6kernel13GemmUniversalIN4cute5tupleIJiiiiEEENS1_10collective13CollectiveMmaINS1_35MainloopSm100TmaUmmaWarpSpecializedILi8ELi2ELi4ENS5_IJNS4_1CILi1EEESB_SB_EEEEENS5_IJNSA_ILi64EEENSA_ILi128EEENSA_ILi32EEEEEEfNS5_IJlSB_lEEEfSI_NS4_8TiledMMAINS4_8MMA_AtomIJNS4_17SM100_MMA_TF32_SSINS_10tfloat32_tESM_fLi64ELi128ELNS4_4UMMA5MajorE0ELSO_0ELNSN_7ScaleInE0ELSP_0EEEEEENS4_6LayoutISC_NS5_IJNSA_ILi0EEEST_ST_EEEEENS5_IJNS4_10UnderscoreESW_SW_EEEEENS4_13SM90_TMA_LOADENS4_14ComposedLayoutINS4_7SwizzleILi3ELi4ELi3EEENS4_18smem_ptr_flag_bitsILi32EEENSS_INS5_IJNSA_ILi8EEESG_EEENS5_IJSG_SB_EEEEEEEvNS4_8identityESZ_S19_vS1A_EENS_8epilogue10collective18CollectiveEpilogueINS1C_23Sm100TmaWarpSpecializedILi4ELi2ELi16ELb1ELb0EEEJSH_NS5_IJNSS_ISE_SB_EENSS_ISG_SB_EEEEEfSI_fSI_NS1C_6fusion15FusionCallbacksIS1G_NS1K_17LinearCombinationIffffLNS_15FloatRoundStyleE2EEESH_S1J_JEEENS4_5SM1004TMEM4LOAD26SM100_TMEM_LOAD_16dp128b8xESZ_S19_NS4_17SM75_U32x4_LDSM_NENS4_14SM90_TMA_STOREES19_NS4_17SM90_U32x4_STSM_NENS4_39AutoVectorizingCopyWithAssumedAlignmentILi128EEEEEEvvEEEEvNT_6ParamsE --------------------------
	.section	.text._ZN7cutlass13device_kernelINS_4gemm6kernel13GemmUniversalIN4cute5tupleIJiiiiEEENS1_10collective13CollectiveMmaINS1_35MainloopSm100TmaUmmaWarpSpecializedILi8ELi2ELi4ENS5_IJNS4_1CILi1EEESB_SB_EEEEENS5_IJNSA_ILi64EEENSA_ILi128EEENSA_ILi32EEEEEEfNS5_IJlSB_lEEEfSI_NS4_8TiledMMAINS4_8MMA_AtomIJNS4_17SM100_MMA_TF32_SSINS_10tfloat32_tESM_fLi64ELi128ELNS4_4UMMA5MajorE0ELSO_0ELNSN_7ScaleInE0ELSP_0EEEEEENS4_6LayoutISC_NS5_IJNSA_ILi0EEEST_ST_EEEEENS5_IJNS4_10UnderscoreESW_SW_EEEEENS4_13SM90_TMA_LOADENS4_14ComposedLayoutINS4_7SwizzleILi3ELi4ELi3EEENS4_18smem_ptr_flag_bitsILi32EEENSS_INS5_IJNSA_ILi8EEESG_EEENS5_IJSG_SB_EEEEEEEvNS4_8identityESZ_S19_vS1A_EENS_8epilogue10collective18CollectiveEpilogueINS1C_23Sm100TmaWarpSpecializedILi4ELi2ELi16ELb1ELb0EEEJSH_NS5_IJNSS_ISE_SB_EENSS_ISG_SB_EEEEEfSI_fSI_NS1C_6fusion15FusionCallbacksIS1G_NS1K_17LinearCombinationIffffLNS_15FloatRoundStyleE2EEESH_S1J_JEEENS4_5SM1004TMEM4LOAD26SM100_TMEM_LOAD_16dp128b8xESZ_S19_NS4_17SM75_U32x4_LDSM_NENS4_14SM90_TMA_STOREES19_NS4_17SM90_U32x4_STSM_NENS4_39AutoVectorizingCopyWithAssumedAlignmentILi128EEEEEEvvEEEEvNT_6ParamsE,"ax",@progbits
	.align	128
.text._ZN7cutlass13device_kernelINS_4gemm6kernel13GemmUniversalIN4cute5tupleIJiiiiEEENS1_10collective13CollectiveMmaINS1_35MainloopSm100TmaUmmaWarpSpecializedILi8ELi2ELi4ENS5_IJNS4_1CILi1EEESB_SB_EEEEENS5_IJNSA_ILi64EEENSA_ILi128EEENSA_ILi32EEEEEEfNS5_IJlSB_lEEEfSI_NS4_8TiledMMAINS4_8MMA_AtomIJNS4_17SM100_MMA_TF32_SSINS_10tfloat32_tESM_fLi64ELi128ELNS4_4UMMA5MajorE0ELSO_0ELNSN_7ScaleInE0ELSP_0EEEEEENS4_6LayoutISC_NS5_IJNSA_ILi0EEEST_ST_EEEEENS5_IJNS4_10UnderscoreESW_SW_EEEEENS4_13SM90_TMA_LOADENS4_14ComposedLayoutINS4_7SwizzleILi3ELi4ELi3EEENS4_18smem_ptr_flag_bitsILi32EEENSS_INS5_IJNSA_ILi8EEESG_EEENS5_IJSG_SB_EEEEEEEvNS4_8identityESZ_S19_vS1A_EENS_8epilogue10collective18CollectiveEpilogueINS1C_23Sm100TmaWarpSpecializedILi4ELi2ELi16ELb1ELb0EEEJSH_NS5_IJNSS_ISE_SB_EENSS_ISG_SB_EEEEEfSI_fSI_NS1C_6fusion15FusionCallbacksIS1G_NS1K_17LinearCombinationIffffLNS_15FloatRoundStyleE2EEESH_S1J_JEEENS4_5SM1004TMEM4LOAD26SM100_TMEM_LOAD_16dp128b8xESZ_S19_NS4_17SM75_U32x4_LDSM_NENS4_14SM90_TMA_STOREES19_NS4_17SM90_U32x4_STSM_NENS4_39AutoVectorizingCopyWithAssumedAlignmentILi128EEEEEEvvEEEEvNT_6ParamsE:
        .type           _ZN7cutlass13device_kernelINS_4gemm6kernel13GemmUniversalIN4cute5tupleIJiiiiEEENS1_10collective13CollectiveMmaINS1_35MainloopSm100TmaUmmaWarpSpecializedILi8ELi2ELi4ENS5_IJNS4_1CILi1EEESB_SB_EEEEENS5_IJNSA_ILi64EEENSA_ILi128EEENSA_ILi32EEEEEEfNS5_IJlSB_lEEEfSI_NS4_8TiledMMAINS4_8MMA_AtomIJNS4_17SM100_MMA_TF32_SSINS_10tfloat32_tESM_fLi64ELi128ELNS4_4UMMA5MajorE0ELSO_0ELNSN_7ScaleInE0ELSP_0EEEEEENS4_6LayoutISC_NS5_IJNSA_ILi0EEEST_ST_EEEEENS5_IJNS4_10UnderscoreESW_SW_EEEEENS4_13SM90_TMA_LOADENS4_14ComposedLayoutINS4_7SwizzleILi3ELi4ELi3EEENS4_18smem_ptr_flag_bitsILi32EEENSS_INS5_IJNSA_ILi8EEESG_EEENS5_IJSG_SB_EEEEEEEvNS4_8identityESZ_S19_vS1A_EENS_8epilogue10collective18CollectiveEpilogueINS1C_23Sm100TmaWarpSpecializedILi4ELi2ELi16ELb1ELb0EEEJSH_NS5_IJNSS_ISE_SB_EENSS_ISG_SB_EEEEEfSI_fSI_NS1C_6fusion15FusionCallbacksIS1G_NS1K_17LinearCombinationIffffLNS_15FloatRoundStyleE2EEESH_S1J_JEEENS4_5SM1004TMEM4LOAD26SM100_TMEM_LOAD_16dp128b8xESZ_S19_NS4_17SM75_U32x4_LDSM_NENS4_14SM90_TMA_STOREES19_NS4_17SM90_U32x4_STSM_NENS4_39AutoVectorizingCopyWithAssumedAlignmentILi128EEEEEEvvEEEEvNT_6ParamsE,@function
        .size           _ZN7cutlass13device_kernelINS_4gemm6kernel13GemmUniversalIN4cute5tupleIJiiiiEEENS1_10collective13CollectiveMmaINS1_35MainloopSm100TmaUmmaWarpSpecializedILi8ELi2ELi4ENS5_IJNS4_1CILi1EEESB_SB_EEEEENS5_IJNSA_ILi64EEENSA_ILi128EEENSA_ILi32EEEEEEfNS5_IJlSB_lEEEfSI_NS4_8TiledMMAINS4_8MMA_AtomIJNS4_17SM100_MMA_TF32_SSINS_10tfloat32_tESM_fLi64ELi128ELNS4_4UMMA5MajorE0ELSO_0ELNSN_7ScaleInE0ELSP_0EEEEEENS4_6LayoutISC_NS5_IJNSA_ILi0EEEST_ST_EEEEENS5_IJNS4_10UnderscoreESW_SW_EEEEENS4_13SM90_TMA_LOADENS4_14ComposedLayoutINS4_7SwizzleILi3ELi4ELi3EEENS4_18smem_ptr_flag_bitsILi32EEENSS_INS5_IJNSA_ILi8EEESG_EEENS5_IJSG_SB_EEEEEEEvNS4_8identityESZ_S19_vS1A_EENS_8epilogue10collective18CollectiveEpilogueINS1C_23Sm100TmaWarpSpecializedILi4ELi2ELi16ELb1ELb0EEEJSH_NS5_IJNSS_ISE_SB_EENSS_ISG_SB_EEEEEfSI_fSI_NS1C_6fusion15FusionCallbacksIS1G_NS1K_17LinearCombinationIffffLNS_15FloatRoundStyleE2EEESH_S1J_JEEENS4_5SM1004TMEM4LOAD26SM100_TMEM_LOAD_16dp128b8xESZ_S19_NS4_17SM75_U32x4_LDSM_NENS4_14SM90_TMA_STOREES19_NS4_17SM90_U32x4_STSM_NENS4_39AutoVectorizingCopyWithAssumedAlignmentILi128EEEEEEvvEEEEvNT_6ParamsE,(.L_x_188 - _ZN7cutlass13device_kernelINS_4gemm6kernel13GemmUniversalIN4cute5tupleIJiiiiEEENS1_10collective13CollectiveMmaINS1_35MainloopSm100TmaUmmaWarpSpecializedILi8ELi2ELi4ENS5_IJNS4_1CILi1EEESB_SB_EEEEENS5_IJNSA_ILi64EEENSA_ILi128EEENSA_ILi32EEEEEEfNS5_IJlSB_lEEEfSI_NS4_8TiledMMAINS4_8MMA_AtomIJNS4_17SM100_MMA_TF32_SSINS_10tfloat32_tESM_fLi64ELi128ELNS4_4UMMA5MajorE0ELSO_0ELNSN_7ScaleInE0ELSP_0EEEEEENS4_6LayoutISC_NS5_IJNSA_ILi0EEEST_ST_EEEEENS5_IJNS4_10UnderscoreESW_SW_EEEEENS4_13SM90_TMA_LOADENS4_14ComposedLayoutINS4_7SwizzleILi3ELi4ELi3EEENS4_18smem_ptr_flag_bitsILi32EEENSS_INS5_IJNSA_ILi8EEESG_EEENS5_IJSG_SB_EEEEEEEvNS4_8identityESZ_S19_vS1A_EENS_8epilogue10collective18CollectiveEpilogueINS1C_23Sm100TmaWarpSpecializedILi4ELi2ELi16ELb1ELb0EEEJSH_NS5_IJNSS_ISE_SB_EENSS_ISG_SB_EEEEEfSI_fSI_NS1C_6fusion15FusionCallbacksIS1G_NS1K_17LinearCombinationIffffLNS_15FloatRoundStyleE2EEESH_S1J_JEEENS4_5SM1004TMEM4LOAD26SM100_TMEM_LOAD_16dp128b8xESZ_S19_NS4_17SM75_U32x4_LDSM_NENS4_14SM90_TMA_STOREES19_NS4_17SM90_U32x4_STSM_NENS4_39AutoVectorizingCopyWithAssumedAlignmentILi128EEEEEEvvEEEEvNT_6ParamsE)
        .other          _ZN7cutlass13device_kernelINS_4gemm6kernel13GemmUniversalIN4cute5tupleIJiiiiEEENS1_10collective13CollectiveMmaINS1_35MainloopSm100TmaUmmaWarpSpecializedILi8ELi2ELi4ENS5_IJNS4_1CILi1EEESB_SB_EEEEENS5_IJNSA_ILi64EEENSA_ILi128EEENSA_ILi32EEEEEEfNS5_IJlSB_lEEEfSI_NS4_8TiledMMAINS4_8MMA_AtomIJNS4_17SM100_MMA_TF32_SSINS_10tfloat32_tESM_fLi64ELi128ELNS4_4UMMA5MajorE0ELSO_0ELNSN_7ScaleInE0ELSP_0EEEEEENS4_6LayoutISC_NS5_IJNSA_ILi0EEEST_ST_EEEEENS5_IJNS4_10UnderscoreESW_SW_EEEEENS4_13SM90_TMA_LOADENS4_14ComposedLayoutINS4_7SwizzleILi3ELi4ELi3EEENS4_18smem_ptr_flag_bitsILi32EEENSS_INS5_IJNSA_ILi8EEESG_EEENS5_IJSG_SB_EEEEEEEvNS4_8identityESZ_S19_vS1A_EENS_8epilogue10collective18CollectiveEpilogueINS1C_23Sm100TmaWarpSpecializedILi4ELi2ELi16ELb1ELb0EEEJSH_NS5_IJNSS_ISE_SB_EENSS_ISG_SB_EEEEEfSI_fSI_NS1C_6fusion15FusionCallbacksIS1G_NS1K_17LinearCombinationIffffLNS_15FloatRoundStyleE2EEESH_S1J_JEEENS4_5SM1004TMEM4LOAD26SM100_TMEM_LOAD_16dp128b8xESZ_S19_NS4_17SM75_U32x4_LDSM_NENS4_14SM90_TMA_STOREES19_NS4_17SM90_U32x4_STSM_NENS4_39AutoVectorizingCopyWithAssumedAlignmentILi128EEEEEEvvEEEEvNT_6ParamsE,@"STO_CUDA_ENTRY STV_DEFAULT"
_ZN7cutlass13device_kernelINS_4gemm6kernel13GemmUniversalIN4cute5tupleIJiiiiEEENS1_10collective13CollectiveMmaINS1_35MainloopSm100TmaUmmaWarpSpecializedILi8ELi2ELi4ENS5_IJNS4_1CILi1EEESB_SB_EEEEENS5_IJNSA_ILi64EEENSA_ILi128EEENSA_ILi32EEEEEEfNS5_IJlSB_lEEEfSI_NS4_8TiledMMAINS4_8MMA_AtomIJNS4_17SM100_MMA_TF32_SSINS_10tfloat32_tESM_fLi64ELi128ELNS4_4UMMA5MajorE0ELSO_0ELNSN_7ScaleInE0ELSP_0EEEEEENS4_6LayoutISC_NS5_IJNSA_ILi0EEEST_ST_EEEEENS5_IJNS4_10UnderscoreESW_SW_EEEEENS4_13SM90_TMA_LOADENS4_14ComposedLayoutINS4_7SwizzleILi3ELi4ELi3EEENS4_18smem_ptr_flag_bitsILi32EEENSS_INS5_IJNSA_ILi8EEESG_EEENS5_IJSG_SB_EEEEEEEvNS4_8identityESZ_S19_vS1A_EENS_8epilogue10collective18CollectiveEpilogueINS1C_23Sm100TmaWarpSpecializedILi4ELi2ELi16ELb1ELb0EEEJSH_NS5_IJNSS_ISE_SB_EENSS_ISG_SB_EEEEEfSI_fSI_NS1C_6fusion15FusionCallbacksIS1G_NS1K_17LinearCombinationIffffLNS_15FloatRoundStyleE2EEESH_S1J_JEEENS4_5SM1004TMEM4LOAD26SM100_TMEM_LOAD_16dp128b8xESZ_S19_NS4_17SM75_U32x4_LDSM_NENS4_14SM90_TMA_STOREES19_NS4_17SM90_U32x4_STSM_NENS4_39AutoVectorizingCopyWithAssumedAlignmentILi128EEEEEEvvEEEEvNT_6ParamsE:
[----:B------:R-:W1:Y:S01]  /*0000*/  LDC R1, c[0x0][0x37c] ;  /* 0x0000df00ff017b82 */ /* 0x000e620000000800 */
[----:B------:R-:W2:Y:S01]  /*0010*/  S2R R77, SR_TID.X ;  /* 0x00000000004d7919 */ /* 0x000ea20000002100 */
[----:B------:R-:W3:Y:S01]  /*0020*/  LDCU.64 UR4, c[0x0][0x890] ;  /* 0x00011200ff0477ac */ /* 0x000ee20008000a00 */
[----:B------:R-:W-:Y:S02]  /*0030*/  PRMT R64, RZ, 0x7610, R64 ;  /* 0x00007610ff407816 */ /* 0x000fe40000000040 */
[----:B------:R-:W-:Y:S01]  /*0040*/  ELECT P5, URZ, PT ;  /* 0x0000000000ff782f */ /* 0x000fe200038a0000 */
[----:B------:R-:W4:Y:S01]  /*0050*/  LDCU.64 UR46, c[0x0][0x358] ;  /* 0x00006b00ff2e77ac */ /* 0x000f220008000a00 */
[----:B---3--:R-:W-:-:S04]  /*0060*/  UISETP.NE.U32.AND UP0, UPT, UR4, URZ, UPT ;  /* 0x000000ff0400728c */ /* 0x008fc8000bf05070 */
[----:B------:R-:W-:Y:S01]  /*0070*/  UISETP.NE.AND.EX UP0, UPT, UR5, URZ, UPT, UP0 ;  /* 0x000000ff0500728c */ /* 0x000fe2000bf05300 */
[----:B--2---:R-:W-:-:S05]  /*0080*/  SHF.R.U32.HI R69, RZ, 0x5, R77 ;  /* 0x00000005ff457819 */ /* 0x004fca000001164d */
[----:B------:R-:W2:Y:S02]  /*0090*/  SHFL.IDX PT, R0, R69, RZ, 0x1f ;  /* 0x00001fff45007589 */ /* 0x000ea400000e0000 */
[----:B--2---:R-:W-:Y:S01]  /*00a0*/  R2UR UR8, R0 ;  /* 0x00000000000872ca */ /* 0x004fe200000e0000 */
[----:B-1--4-:R-:W-:-:S14]  /*00b0*/  BRA.U UP0, `(.L_x_0) ;  /* 0x00000001002c7547 */ /* 0x012fdc000b800000 */
[----:B------:R-:W1:Y:S02]  /*00c0*/  LDCU.64 UR6, c[0x0][0x888] ;  /* 0x00011100ff0677ac */ /* 0x000e640008000a00 */
[----:B-1----:R-:W-:-:S04]  /*00d0*/  UISETP.NE.U32.AND UP0, UPT, UR6, URZ, UPT ;  /* 0x000000ff0600728c */ /* 0x002fc8000bf05070 */
[----:B------:R-:W-:-:S09]  /*00e0*/  UISETP.NE.AND.EX UP0, UPT, UR7, URZ, UPT, UP0 ;  /* 0x000000ff0700728c */ /* 0x000fd2000bf05300 */
[----:B------:R-:W-:Y:S05]  /*00f0*/  BRA.U !UP0, `(.L_x_1) ;  /* 0x0000000108107547 */ /* 0x000fea000b800000 */
[----:B------:R-:W1:Y:S02]  /*0100*/  LDC.64 R2, c[0x0][0x888] ;  /* 0x00022200ff027b82 */ /* 0x000e640000000a00 */
[----:B-1----:R1:W5:Y:S01]  /*0110*/  LDG.E R35, desc[UR46][R2.64] ;  /* 0x0000002e02237981 */ /* 0x002362000c1e1900 */
[----:B------:R-:W-:Y:S01]  /*0120*/  HFMA2 R64, -RZ, RZ, 0, 5.9604644775390625e-08 ;  /* 0x00000001ff407431 */ /* 0x000fe200000001ff */
[----:B------:R-:W-:Y:S05]  /*0130*/  BRA `(.L_x_0) ;  /* 0x00000000000c7947 */ /* 0x000fea0003800000 */
.L_x_1:
[----:B------:R-:W1:Y:S01]  /*0140*/  LDCU UR6, c[0x0][0x880] ;  /* 0x00011000ff0677ac */ /* 0x000e620008000800 */
[----:B------:R-:W-:Y:S01]  /*0150*/  HFMA2 R64, -RZ, RZ, 0, 5.9604644775390625e-08 ;  /* 0x00000001ff407431 */ /* 0x000fe200000001ff */
[----:B-1----:R-:W-:-:S07]  /*0160*/  MOV R35, UR6 ;  /* 0x0000000600237c02 */ /* 0x002fce0008000f00 */
.L_x_0:
[----:B------:R-:W2:Y:S02]  /*0170*/  LDCU.64 UR6, c[0x0][0x8b0] ;  /* 0x00011600ff0677ac */ /* 0x000ea40008000a00 */
[----:B--2---:R-:W-:-:S04]  /*0180*/  UISETP.NE.U32.AND UP0, UPT, UR6, URZ, UPT ;  /* 0x000000ff0600728c */ /* 0x004fc8000bf05070 */
[----:B------:R-:W-:-:S09]  /*0190*/  UISETP.NE.AND.EX UP0, UPT, UR7, URZ, UPT, UP0 ;  /* 0x000000ff0700728c */ /* 0x000fd2000bf05300 */
[----:B------:R-:W-:Y:S05]  /*01a0*/  BRA.U UP0, `(.L_x_2) ;  /* 0x0000000100247547 */ /* 0x000fea000b800000 */
[----:B------:R-:W2:Y:S02]  /*01b0*/  LDCU.64 UR6, c[0x0][0x8a8] ;  /* 0x00011500ff0677ac */ /* 0x000ea40008000a00 */
[----:B--2---:R-:W-:-:S04]  /*01c0*/  UISETP.NE.U32.AND UP0, UPT, UR6, URZ, UPT ;  /* 0x000000ff0600728c */ /* 0x004fc8000bf05070 */
[----:B------:R-:W-:-:S09]  /*01d0*/  UISETP.NE.AND.EX UP0, UPT, UR7, URZ, UPT, UP0 ;  /* 0x000000ff0700728c */ /* 0x000fd2000bf05300 */
[----:B------:R-:W-:Y:S05]  /*01e0*/  BRA.U !UP0, `(.L_x_3) ;  /* 0x00000001080c7547 */ /* 0x000fea000b800000 */
[----:B-1----:R-:W1:Y:S02]  /*01f0*/  LDC.64 R2, c[0x0][0x8a8] ;  /* 0x00022a00ff027b82 */ /* 0x002e640000000a00 */
[----:B-1----:R2:W5:Y:S01]  /*0200*/  LDG.E R33, desc[UR46][R2.64] ;  /* 0x0000002e02217981 */ /* 0x002562000c1e1900 */
[----:B------:R-:W-:Y:S05]  /*0210*/  BRA `(.L_x_2) ;  /* 0x0000000000087947 */ /* 0x000fea0003800000 */
.L_x_3:
[----:B------:R-:W2:Y:S02]  /*0220*/  LDCU UR6, c[0x0][0x8a0] ;  /* 0x00011400ff0677ac */ /* 0x000ea40008000800 */
[----:B--2---:R-:W-:Y:S02]  /*0230*/  MOV R33, UR6 ;  /* 0x0000000600217c02 */ /* 0x004fe40008000f00 */
.L_x_2:
[----:B------:R-:W-:Y:S01]  /*0240*/  IMAD.U32 R0, RZ, RZ, UR8 ;  /* 0x00000008ff007e24 */ /* 0x000fe2000f8e00ff */
[----:B------:R-:W-:Y:S04]  /*0250*/  BSSY.RECONVERGENT B0, `(.L_x_4) ;  /* 0x000000c000007945 */ /* 0x000fe80003800200 */
[C---:B------:R-:W-:Y:S02]  /*0260*/  ISETP.NE.OR P1, PT, R0.reuse, 0x1, !P5 ;  /* 0x000000010000780c */ /* 0x040fe40006f25670 */
[----:B------:R-:W-:-:S11]  /*0270*/  ISETP.NE.OR P0, PT, R0, 0x3, !P5 ;  /* 0x000000030000780c */ /* 0x000fd60006f05670 */
[----:B------:R-:W-:Y:S05]  /*0280*/  @P1 BRA `(.L_x_5) ;  /* 0x0000000000201947 */ /* 0x000fea0003800000 */
[----:B------:R-:W3:Y:S02]  /*0290*/  LDCU.64 UR6, c[0x0][0x348] ;  /* 0x00006900ff0677ac */ /* 0x000ee40008000a00 */
[----:B---3--:R-:W-:Y:S02]  /*02a0*/  UIADD3 UR10, UP1, UPT, UR6, 0x80, URZ ;  /* 0x00000080060a7890 */ /* 0x008fe4000ff3e0ff */
[----:B------:R-:W-:Y:S02]  /*02b0*/  UIADD3 UR6, UP0, UPT, UR6, 0x180, URZ ;  /* 0x0000018006067890 */ /* 0x000fe4000ff1e0ff */
[----:B------:R-:W-:Y:S02]  /*02c0*/  UIADD3.X UR11, UPT, UPT, URZ, UR7, URZ, UP1, !UPT ;  /* 0x00000007ff0b7290 */ /* 0x000fe40008ffe4ff */
[----:B------:R-:W-:-:S07]  /*02d0*/  UIADD3.X UR7, UPT, UPT, URZ, UR7, URZ, UP0, !UPT ;  /* 0x00000007ff077290 */ /* 0x000fce00087fe4ff */
[----:B------:R3:W-:Y:S02]  /*02e0*/  UTMACCTL.PF [UR10] ;  /* 0x000000000a0079b9 */ /* 0x0007e40008040000 */
[----:B------:R3:W-:Y:S02]  /*02f0*/  UTMACCTL.PF [UR6] ;  /* 0x00000000060079b9 */ /* 0x0007e40008040000 */
[----:B---3--:R-:W-:Y:S01]  /*0300*/  NOP ;  /* 0x0000000000007918 */ /* 0x008fe20000000000 */
.L_x_5:
[----:B------:R-:W-:Y:S05]  /*0310*/  BSYNC.RECONVERGENT B0 ;  /* 0x0000000000007941 */ /* 0x000fea0003800200 */
.L_x_4:
[----:B------:R-:W-:Y:S04]  /*0320*/  BSSY.RECONVERGENT B0, `(.L_x_6) ;  /* 0x000000a000007945 */ /* 0x000fe80003800200 */
        /* <DEDUP_REMOVED lines=9> */
.L_x_7:
[----:B------:R-:W-:Y:S05]  /*03c0*/  BSYNC.RECONVERGENT B0 ;  /* 0x0000000000007941 */ /* 0x000fea0003800200 */
.L_x_6:
[----:B------:R-:W3:Y:S01]  /*03d0*/  LDCU.64 UR6, c[0x0][0x888] ;  /* 0x00011100ff0677ac */ /* 0x000ee20008000a00 */
[----:B------:R-:W-:Y:S02]  /*03e0*/  UISETP.EQ.U32.AND UP1, UPT, UR4, URZ, UPT ;  /* 0x000000ff0400728c */ /* 0x000fe4000bf22070 */
[----:B------:R-:W-:Y:S02]  /*03f0*/  UPLOP3.LUT UP2, UPT, UPT, UPT, UPT, 0x80, 0x8 ;  /* 0x000000000008789c */ /* 0x000fe40003f4f070 */
[----:B---3--:R-:W-:-:S04]  /*0400*/  UISETP.NE.U32.AND UP0, UPT, UR6, URZ, UPT ;  /* 0x000000ff0600728c */ /* 0x008fc8000bf05070 */
[----:B------:R-:W-:-:S04]  /*0410*/  UISETP.NE.AND.EX UP0, UPT, UR7, URZ, UPT, UP0 ;  /* 0x000000ff0700728c */ /* 0x000fc8000bf05300 */
[----:B------:R-:W-:-:S04]  /*0420*/  UISETP.EQ.OR.EX UP3, UPT, UR5, URZ, !UP0, UP1 ;  /* 0x000000ff0500728c */ /* 0x000fc8000c762710 */
[----:B------:R-:W-:-:S05]  /*0430*/  UP2UR UR50, UPR, URZ, 0x8 ;  /* 0x00000008ff327883 */ /* 0x000fca0008000000 */
[----:B------:R-:W-:Y:S07]  /*0440*/  BRA.U !UP3, `(.L_x_8) ;  /* 0x000000010b207547 */ /* 0x000fee000b800000 */
[----:B------:R-:W-:Y:S01]  /*0450*/  UISETP.NE.U32.AND UP2, UPT, UR4, URZ, UPT ;  /* 0x000000ff0400728c */ /* 0x000fe2000bf45070 */
[----:B-----5:R-:W-:Y:S01]  /*0460*/  FSETP.NEU.AND P0, PT, R35, RZ, PT ;  /* 0x000000ff2300720b */ /* 0x020fe20003f0d000 */
[----:B------:R-:W-:Y:S02]  /*0470*/  USEL UR4, URZ, 0xffffffff, UP0 ;  /* 0xffffffffff047887 */ /* 0x000fe40008000000 */
[----:B------:R-:W-:-:S10]  /*0480*/  UISETP.NE.AND.EX UP2, UPT, UR5, URZ, UPT, UP2 ;  /* 0x000000ff0500728c */ /* 0x000fd4000bf45320 */
[----:B------:R-:W-:Y:S01]  /*0490*/  VOTEU.ANY UP1, P0 ;  /* 0x0000000000ff7886 */ /* 0x000fe20000020100 */
[----:B------:R-:W-:-:S04]  /*04a0*/  @!UP2 USEL UR4, URZ, 0xffffffff, UP1 ;  /* 0xffffffffff04a887 */ /* 0x000fc80008800000 */
[----:B------:R-:W-:-:S04]  /*04b0*/  ULOP3.LUT UR4, UR4, 0x1, URZ, 0xc0, !UPT ;  /* 0x0000000104047892 */ /* 0x000fc8000f8ec0ff */
[----:B------:R-:W-:-:S11]  /*04c0*/  UISETP.NE.U32.AND UP2, UPT, UR4, 0x1, UPT ;  /* 0x000000010400788c */ /* 0x000fd6000bf45070 */
.L_x_8:
[----:B-12---:R-:W1:Y:S01]  /*04d0*/  SHFL.IDX PT, R2, R69, RZ, 0x1f ;  /* 0x00001fff45027589 */ /* 0x006e6200000e0000 */
[----:B------:R-:W-:-:S04]  /*04e0*/  UISETP.NE.AND UP1, UPT, UR8, 0x2, UPT ;  /* 0x000000020800788c */ /* 0x000fc8000bf25270 */
[----:B------:R-:W-:Y:S01]  /*04f0*/  USEL UR6, URZ, 0x1, UP1 ;  /* 0x00000001ff067887 */ /* 0x000fe20008800000 */
[----:B-1----:R-:W-:-:S13]  /*0500*/  ISETP.NE.AND P0, PT, R2, RZ, PT ;  /* 0x000000ff0200720c */ /* 0x002fda0003f05270 */
[----:B------:R-:W-:Y:S05]  /*0510*/  @P0 BRA `(.L_x_9) ;  /* 0x0000000000680947 */ /* 0x000fea0003800000 */
[----:B------:R-:W1:Y:S01]  /*0520*/  S2UR UR5, SR_CgaCtaId ;  /* 0x00000000000579c3 */ /* 0x000e620000008800 */
[----:B------:R-:W-:Y:S01]  /*0530*/  UMOV UR7, 0x400 ;  /* 0x0000040000077882 */ /* 0x000fe20000000000 */
[----:B------:R-:W-:Y:S01]  /*0540*/  UMOV UR4, 0x1 ;  /* 0x0000000100047882 */ /* 0x000fe20000000000 */
[----:B------:R-:W-:Y:S01]  /*0550*/  ELECT P0, URZ, PT ;  /* 0x0000000000ff782f */ /* 0x000fe20003800000 */
[----:B------:R-:W-:-:S04]  /*0560*/  UIADD3 UR10, UPT, UPT, -UR4, 0x100000, URZ ;  /* 0x00100000040a7890 */ /* 0x000fc8000fffe1ff */
[----:B------:R-:W-:Y:S02]  /*0570*/  USHF.L.U32 UR11, UR10, 0xb, URZ ;  /* 0x0000000b0a0b7899 */ /* 0x000fe400080006ff */
[----:B------:R-:W-:Y:S02]  /*0580*/  USHF.L.U32 UR10, UR10, 0x1, URZ ;  /* 0x000000010a0a7899 */ /* 0x000fe400080006ff */
[----:B-1----:R-:W-:Y:S01]  /*0590*/  ULEA UR5, UR5, UR7, 0x18 ;  /* 0x0000000705057291 */ /* 0x002fe2000f8ec0ff */
[----:B------:R-:W1:Y:S11]  /*05a0*/  FENCE.VIEW.ASYNC.S ;  /* 0x00000000000073c6 */ /* 0x000e760000000000 */
[----:B-1----:R1:W2:Y:S01]  /*05b0*/  SYNCS.EXCH.64 URZ, [UR5], UR10 ;  /* 0x0000000a05ff75b2 */ /* 0x0022a20008000100 */
[----:B------:R1:W3:Y:S01]  /*05c0*/  SYNCS.EXCH.64 URZ, [UR5+0x40], UR10 ;  /* 0x0000400a05ff75b2 */ /* 0x0002e20008000100 */
[----:B------:R1:W4:Y:S01]  /*05d0*/  SYNCS.EXCH.64 URZ, [UR5+0x8], UR10 ;  /* 0x0000080a05ff75b2 */ /* 0x0003220008000100 */
[----:B------:R1:W1:Y:S01]  /*05e0*/  SYNCS.EXCH.64 URZ, [UR5+0x48], UR10 ;  /* 0x0000480a05ff75b2 */ /* 0x0002620008000100 */
        /* <DEDUP_REMOVED lines=12> */
[----:B------:R-:W-:Y:S01]  /*06b0*/  NOP ;  /* 0x0000000000007918 */ /* 0x000fe20000000000 */
.L_x_9:
[----:B------:R-:W2:Y:S01]  /*06c0*/  SHFL.IDX PT, R2, R69, RZ, 0x1f ;  /* 0x00001fff45027589 */ /* 0x000ea200000e0000 */
[----:B------:R-:W-:Y:S01]  /*06d0*/  NOP ;  /* 0x0000000000007918 */ /* 0x000fe20000000000 */
[----:B--2---:R-:W-:-:S13]  /*06e0*/  ISETP.NE.AND P0, PT, R2, 0x1, PT ;  /* 0x000000010200780c */ /* 0x004fda0003f05270 */
[----:B------:R-:W-:Y:S05]  /*06f0*/  @P0 BRA `(.L_x_10) ;  /* 0x0000000000580947 */ /* 0x000fea0003800000 */
[----:B------:R-:W2:Y:S01]  /*0700*/  S2UR UR7, SR_CgaCtaId ;  /* 0x00000000000779c3 */ /* 0x000ea20000008800 */
[----:B------:R-:W-:Y:S01]  /*0710*/  UMOV UR9, 0x400 ;  /* 0x0000040000097882 */ /* 0x000fe20000000000 */
[----:B-1----:R-:W-:Y:S01]  /*0720*/  UMOV UR5, 0x20 ;  /* 0x0000002000057882 */ /* 0x002fe20000000000 */
[----:B------:R-:W-:Y:S01]  /*0730*/  UMOV UR4, 0x80 ;  /* 0x0000008000047882 */ /* 0x000fe20000000000 */
[----:B------:R-:W-:-:S04]  /*0740*/  UIADD3 UR10, UPT, UPT, -UR5, 0x100000, URZ ;  /* 0x00100000050a7890 */ /* 0x000fc8000fffe1ff */
[----:B------:R-:W-:Y:S02]  /*0750*/  USHF.L.U32 UR11, UR10, 0xb, URZ ;  /* 0x0000000b0a0b7899 */ /* 0x000fe400080006ff */
[----:B------:R-:W-:Y:S02]  /*0760*/  USHF.L.U32 UR10, UR10, 0x1, URZ ;  /* 0x000000010a0a7899 */ /* 0x000fe400080006ff */
[----:B------:R-:W-:-:S04]  /*0770*/  UIADD3 UR4, UPT, UPT, -UR4, 0x100000, URZ ;  /* 0x0010000004047890 */ /* 0x000fc8000fffe1ff */
[----:B------:R-:W-:Y:S02]  /*0780*/  USHF.L.U32 UR5, UR4, 0xb, URZ ;  /* 0x0000000b04057899 */ /* 0x000fe400080006ff */
[----:B------:R-:W-:Y:S01]  /*0790*/  USHF.L.U32 UR4, UR4, 0x1, URZ ;  /* 0x0000000104047899 */ /* 0x000fe200080006ff */
[----:B------:R-:W-:Y:S01]  /*07a0*/  ELECT P0, URZ, PT ;  /* 0x0000000000ff782f */ /* 0x000fe20003800000 */
[----:B--2---:R-:W-:Y:S01]  /*07b0*/  ULEA UR7, UR7, UR9, 0x18 ;  /* 0x0000000907077291 */ /* 0x004fe2000f8ec0ff */
[----:B------:R-:W1:Y:S11]  /*07c0*/  FENCE.VIEW.ASYNC.S ;  /* 0x00000000000073c6 */ /* 0x000e760000000000 */
[----:B-1----:R2:W1:Y:S01]  /*07d0*/  SYNCS.EXCH.64 URZ, [UR7+0x80], UR10 ;  /* 0x0000800a07ff75b2 */ /* 0x0024620008000100 */
[----:B------:R2:W1:Y:S01]  /*07e0*/  SYNCS.EXCH.64 URZ, [UR7+0xa0], UR4 ;  /* 0x0000a00407ff75b2 */ /* 0x0004620008000100 */
[----:B------:R2:W1:Y:S01]  /*07f0*/  SYNCS.EXCH.64 URZ, [UR7+0x88], UR10 ;  /* 0x0000880a07ff75b2 */ /* 0x0004620008000100 */
[----:B------:R2:W1:Y:S01]  /*0800*/  SYNCS.EXCH.64 URZ, [UR7+0xa8], UR4 ;  /* 0x0000a80407ff75b2 */ /* 0x0004620008000100 */
[----:B------:R2:W1:Y:S01]  /*0810*/  SYNCS.EXCH.64 URZ, [UR7+0x90], UR10 ;  /* 0x0000900a07ff75b2 */ /* 0x0004620008000100 */
[----:B------:R2:W1:Y:S01]  /*0820*/  SYNCS.EXCH.64 URZ, [UR7+0xb0], UR4 ;  /* 0x0000b00407ff75b2 */ /* 0x0004620008000100 */
[----:B------:R2:W1:Y:S01]  /*0830*/  SYNCS.EXCH.64 URZ, [UR7+0x98], UR10 ;  /* 0x0000980a07ff75b2 */ /* 0x0004620008000100 */
[----:B------:R2:W1:Y:S02]  /*0840*/  SYNCS.EXCH.64 URZ, [UR7+0xb8], UR4 ;  /* 0x0000b80407ff75b2 */ /* 0x0004640008000100 */
[----:B--2---:R-:W-:Y:S01]  /*0850*/  NOP ;  /* 0x0000000000007918 */ /* 0x004fe20000000000 */
.L_x_10:
[----:B------:R-:W2:Y:S01]  /*0860*/  SHFL.IDX PT, R2, R69, RZ, 0x1f ;  /* 0x00001fff45027589 */ /* 0x000ea200000e0000 */
[----:B------:R-:W-:Y:S01]  /*0870*/  NOP ;  /* 0x0000000000007918 */ /* 0x000fe20000000000 */
[----:B--2---:R-:W-:-:S13]  /*0880*/  ISETP.NE.AND P0, PT, R2, 0x3, PT ;  /* 0x000000030200780c */ /* 0x004fda0003f05270 */
[----:B------:R-:W-:Y:S05]  /*0890*/  @P0 BRA `(.L_x_11) ;  /* 0x0000000000300947 */ /* 0x000fea0003800000 */
[----:B-1----:R-:W1:Y:S01]  /*08a0*/  S2UR UR5, SR_CgaCtaId ;  /* 0x00000000000579c3 */ /* 0x002e620000008800 */
        /* <DEDUP_REMOVED lines=8> */
[----:B-1----:R2:W1:Y:S01]  /*0930*/  SYNCS.EXCH.64 URZ, [UR5+0xc0], UR10 ;  /* 0x0000c00a05ff75b2 */ /* 0x0024620008000100 */
[----:B------:R2:W1:Y:S02]  /*0940*/  SYNCS.EXCH.64 URZ, [UR5+0xc8], UR10 ;  /* 0x0000c80a05ff75b2 */ /* 0x0004640008000100 */
[----:B--2---:R-:W-:Y:S01]  /*0950*/  NOP ;  /* 0x0000000000007918 */ /* 0x004fe20000000000 */
.L_x_11:
[----:B------:R-:W2:Y:S01]  /*0960*/  SHFL.IDX PT, R2, R69, RZ, 0x1f ;  /* 0x00001fff45027589 */ /* 0x000ea200000e0000 */
[----:B------:R-:W-:Y:S01]  /*0970*/  NOP ;  /* 0x0000000000007918 */ /* 0x000fe20000000000 */
[----:B--2---:R-:W-:-:S13]  /*0980*/  ISETP.NE.AND P0, PT, R2, 0x4, PT ;  /* 0x000000040200780c */ /* 0x004fda0003f05270 */
[----:B------:R-:W-:Y:S05]  /*0990*/  @P0 BRA `(.L_x_12) ;  /* 0x00000000004c0947 */ /* 0x000fea0003800000 */
[----:B-1----:R-:W1:Y:S01]  /*09a0*/  S2UR UR5, SR_CgaCtaId ;  /* 0x00000000000579c3 */ /* 0x002e620000008800 */
[----:B------:R-:W-:Y:S01]  /*09b0*/  UMOV UR9, 0x100 ;  /* 0x0000010000097882 */ /* 0x000fe20000000000 */
[----:B------:R-:W-:Y:S01]  /*09c0*/  UMOV UR7, 0x400 ;  /* 0x0000040000077882 */ /* 0x000fe20000000000 */
[----:B------:R-:W-:Y:S01]  /*09d0*/  USEL UR9, UR9, 0xe0, UP2 ;  /* 0x000000e009097887 */ /* 0x000fe20009000000 */
[----:B------:R-:W-:Y:S01]  /*09e0*/  UMOV UR4, 0x1 ;  /* 0x0000000100047882 */ /* 0x000fe20000000000 */
[----:B------:R-:W-:Y:S01]  /*09f0*/  ELECT P0, URZ, PT ;  /* 0x0000000000ff782f */ /* 0x000fe20003800000 */
[----:B------:R-:W-:-:S04]  /*0a00*/  UIADD3 UR10, UPT, UPT, -UR4, 0x100000, URZ ;  /* 0x00100000040a7890 */ /* 0x000fc8000fffe1ff */
[----:B------:R-:W-:Y:S02]  /*0a10*/  USHF.L.U32 UR11, UR10, 0xb, URZ ;  /* 0x0000000b0a0b7899 */ /* 0x000fe400080006ff */
[----:B------:R-:W-:Y:S02]  /*0a20*/  USHF.L.U32 UR10, UR10, 0x1, URZ ;  /* 0x000000010a0a7899 */ /* 0x000fe400080006ff */
[----:B------:R-:W-:-:S04]  /*0a30*/  UIADD3 UR12, UPT, UPT, -UR9, 0x100000, URZ ;  /* 0x00100000090c7890 */ /* 0x000fc8000fffe1ff */
[----:B------:R-:W-:Y:S02]  /*0a40*/  USHF.L.U32 UR13, UR12, 0xb, URZ ;  /* 0x0000000b0c0d7899 */ /* 0x000fe400080006ff */
[----:B------:R-:W-:Y:S02]  /*0a50*/  USHF.L.U32 UR12, UR12, 0x1, URZ ;  /* 0x000000010c0c7899 */ /* 0x000fe400080006ff */
[----:B-1----:R-:W-:Y:S01]  /*0a60*/  ULEA UR5, UR5, UR7, 0x18 ;  /* 0x0000000705057291 */ /* 0x002fe2000f8ec0ff */
[----:B------:R-:W1:Y:S11]  /*0a70*/  FENCE.VIEW.ASYNC.S ;  /* 0x00000000000073c6 */ /* 0x000e760000000000 */
[----:B-1----:R2:W1:Y:S01]  /*0a80*/  SYNCS.EXCH.64 URZ, [UR5+0xd0], UR10 ;  /* 0x0000d00a05ff75b2 */ /* 0x0024620008000100 */
[----:B------:R2:W1:Y:S01]  /*0a90*/  SYNCS.EXCH.64 URZ, [UR5+0xe0], UR12 ;  /* 0x0000e00c05ff75b2 */ /* 0x0004620008000100 */
[----:B------:R2:W1:Y:S01]  /*0aa0*/  SYNCS.EXCH.64 URZ, [UR5+0xd8], UR10 ;  /* 0x0000d80a05ff75b2 */ /* 0x0004620008000100 */
[----:B------:R2:W1:Y:S02]  /*0ab0*/  SYNCS.EXCH.64 URZ, [UR5+0xe8], UR12 ;  /* 0x0000e80c05ff75b2 */ /* 0x0004640008000100 */
[----:B--2---:R-:W-:Y:S01]  /*0ac0*/  NOP ;  /* 0x0000000000007918 */ /* 0x004fe20000000000 */
.L_x_12:
        /* <DEDUP_REMOVED lines=26> */
.L_x_13:
        /* <DEDUP_REMOVED lines=18> */
.L_x_14:
[----:B-1----:R-:W1:Y:S01]  /*0d90*/  S2UR UR5, SR_CTAID.X ;  /* 0x00000000000579c3 */ /* 0x002e620000002500 */
[----:B------:R-:W-:-:S05]  /*0da0*/  CS2R.32 R63, SR_CgaSize ;  /* 0x00000000003f7805 */ /* 0x000fca0000008a00 */
[----:B------:R-:W-:-:S05]  /*0db0*/  IMAD R63, R63, -0xa0, RZ ;  /* 0xffffff603f3f7824 */ /* 0x000fca00078e02ff */
[----:B------:R-:W-:-:S14]  /*0dc0*/  R2UR UR9, R63 ;  /* 0x000000003f0972ca */ /* 0x000fdc00000e0000 */
[----:B------:R-:W2:Y:S01]  /*0dd0*/  LDCU UR9, c[0x0][UR9+0x2b0] ;  /* 0x00005600090977ac */ /* 0x000ea20008000800 */
[----:B------:R-:W-:Y:S01]  /*0de0*/  NOP ;  /* 0x0000000000007918 */ /* 0x000fe20000000000 */
[----:B------:R-:W-:-:S05]  /*0df0*/  CS2R.32 R63, SR_CgaSize ;  /* 0x00000000003f7805 */ /* 0x000fca0000008a00 */
[----:B------:R-:W-:-:S05]  /*0e00*/  IMAD R63, R63, -0xa0, RZ ;  /* 0xffffff603f3f7824 */ /* 0x000fca00078e02ff */
[----:B------:R-:W-:-:S14]  /*0e10*/  R2UR UR7, R63 ;  /* 0x000000003f0772ca */ /* 0x000fdc00000e0000 */
[----:B------:R-:W3:Y:S01]  /*0e20*/  LDCU UR7, c[0x0][UR7+0x2b4] ;  /* 0x00005680070777ac */ /* 0x000ee20008000800 */
[----:B------:R-:W4:Y:S08]  /*0e30*/  S2UR UR4, SR_CTAID.Y ;  /* 0x00000000000479c3 */ /* 0x000f300000002600 */
[----:B------:R-:W3:Y:S01]  /*0e40*/  LDC R10, c[0x0][0xb24] ;  /* 0x0002c900ff0a7b82 */ /* 0x000ee20000000800 */
[----:B-1----:R-:W-:-:S02]  /*0e50*/  I2FP.F32.U32 R63, UR5 ;  /* 0x00000005003f7c45 */ /* 0x002fc40008201000 */
[----:B------:R-:W-:-:S05]  /*0e60*/  CS2R.32 R3, SR_CgaSize ;  /* 0x0000000000037805 */ /* 0x000fca0000008a00 */
[----:B------:R-:W-:-:S06]  /*0e70*/  IMAD R3, R3, -0xa0, RZ ;  /* 0xffffff6003037824 */ /* 0x000fcc00078e02ff */
[----:B------:R-:W1:Y:S01]  /*0e80*/  LDC R3, c[0x0][R3+0x2a0] ;  /* 0x0000a80003037b82 */ /* 0x000e620000000800 */
[----:B------:R-:W-:Y:S01]  /*0e90*/  MOV R15, UR5 ;  /* 0x00000005000f7c02 */ /* 0x000fe20008000f00 */
[----:B--2---:R-:W-:Y:S01]  /*0ea0*/  FMUL R63, R63, UR9 ;  /* 0x000000093f3f7c20 */ /* 0x004fe20008400000 */
[----:B----4-:R-:W-:Y:S02]  /*0eb0*/  I2FP.F32.U32 R62, UR4 ;  /* 0x00000004003e7c45 */ /* 0x010fe40008201000 */
[----:B------:R-:W-:-:S05]  /*0ec0*/  CS2R.32 R2, SR_CgaSize ;  /* 0x0000000000027805 */ /* 0x000fca0000008a00 */
[----:B------:R-:W-:-:S06]  /*0ed0*/  IMAD R2, R2, -0xa0, RZ ;  /* 0xffffff6002027824 */ /* 0x000fcc00078e02ff */
[----:B------:R-:W2:Y:S01]  /*0ee0*/  LDC R2, c[0x0][R2+0x2a4] ;  /* 0x0000a90002027b82 */ /* 0x000ea20000000800 */
[----:B------:R-:W-:Y:S01]  /*0ef0*/  MOV R14, UR4 ;  /* 0x00000004000e7c02 */ /* 0x000fe20008000f00 */
[----:B------:R-:W4:Y:S01]  /*0f00*/  F2I.U32.TRUNC.NTZ R63, R63 ;  /* 0x0000003f003f7305 */ /* 0x000f22000020f000 */
[----:B---3--:R-:W-:-:S05]  /*0f10*/  FMUL R62, R62, UR7 ;  /* 0x000000073e3e7c20 */ /* 0x008fca0008400000 */
[----:B------:R-:W-:Y:S01]  /*0f20*/  BAR.SYNC.DEFER_BLOCKING 0x0 ;  /* 0x0000000000007b1d */ /* 0x000fe20000010000 */
[----:B------:R-:W-:-:S05]  /*0f30*/  ISETP.GE.AND P0, PT, R10, 0x1, PT ;  /* 0x000000010a00780c */ /* 0x000fca0003f06270 */
[----:B------:R-:W3:Y:S02]  /*0f40*/  F2I.U32.TRUNC.NTZ R62, R62 ;  /* 0x0000003e003e7305 */ /* 0x000ee4000020f000 */
[----:B------:R-:W2:Y:S01]  /*0f50*/  S2UR UR36, SR_CTAID.Z ;  /* 0x00000000002479c3 */ /* 0x000ea20000002700 */
[----:B----4-:R-:W-:-:S05]  /*0f60*/  IADD3 R63, PT, PT, -R63, RZ, RZ ;  /* 0x000000ff3f3f7210 */ /* 0x010fca0007ffe1ff */
[----:B-1----:R-:W-:Y:S01]  /*0f70*/  IMAD R63, R3, R63, UR5 ;  /* 0x00000005033f7e24 */ /* 0x002fe2000f8e023f */
[----:B---3--:R-:W-:-:S05]  /*0f80*/  IADD3 R62, PT, PT, -R62, RZ, RZ ;  /* 0x000000ff3e3e7210 */ /* 0x008fca0007ffe1ff */
[----:B--2---:R-:W-:Y:S01]  /*0f90*/  IMAD R62, R2, R62, UR4 ;  /* 0x00000004023e7e24 */ /* 0x004fe2000f8e023e */
[----:B------:R-:W-:Y:S06]  /*0fa0*/  @!P0 BRA `(.L_x_15) ;  /* 0x0000000000b88947 */ /* 0x000fec0003800000 */
[----:B------:R-:W1:Y:S01]  /*0fb0*/  LDC.64 R4, c[0x0][0xb18] ;  /* 0x0002c600ff047b82 */ /* 0x000e620000000a00 */
[----:B------:R-:W-:-:S07]  /*0fc0*/  ISETP.NE.AND P0, PT, R10, 0x1, PT ;  /* 0x000000010a00780c */ /* 0x000fce0003f05270 */
[----:B------:R-:W2:Y:S08]  /*0fd0*/  LDC R9, c[0x0][0xb0c] ;  /* 0x0002c300ff097b82 */ /* 0x000eb00000000800 */
[----:B------:R-:W3:Y:S08]  /*0fe0*/  LDC R12, c[0x0][0x370] ;  /* 0x0000dc00ff0c7b82 */ /* 0x000ef00000000800 */
[----:B------:R-:W4:Y:S01]  /*0ff0*/  LDC R11, c[0x0][0x374] ;  /* 0x0000dd00ff0b7b82 */ /* 0x000f220000000800 */
[----:B-1----:R-:W-:-:S07]  /*1000*/  ISETP.NE.AND P1, PT, R4, 0x1, PT ;  /* 0x000000010400780c */ /* 0x002fce0003f25270 */
[----:B------:R-:W3:Y:S01]  /*1010*/  LDC.64 R6, c[0x0][0xb10] ;  /* 0x0002c400ff067b82 */ /* 0x000ee20000000a00 */
[----:B--2---:R-:W-:-:S07]  /*1020*/  ISETP.NE.AND P2, PT, R9, 0x1, PT ;  /* 0x000000010900780c */ /* 0x004fce0003f45270 */
[----:B------:R-:W1:Y:S08]  /*1030*/  LDC R8, c[0x0][0xb20] ;  /* 0x0002c800ff087b82 */ /* 0x000e700000000800 */
[----:B------:R-:W2:Y:S01]  /*1040*/  LDC.64 R2, c[0x0][0xb28] ;  /* 0x0002ca00ff027b82 */ /* 0x000ea20000000a00 */
[----:B----4-:R-:W-:-:S04]  /*1050*/  IMAD.HI.U32 R13, R11, R5, RZ ;  /* 0x000000050b0d7227 */ /* 0x010fc800078e00ff */
[----:B------:R-:W-:-:S04]  /*1060*/  IMAD.HI.U32 R5, R14, R5, RZ ;  /* 0x000000050e057227 */ /* 0x000fc800078e00ff */
[----:B---3--:R-:W-:-:S05]  /*1070*/  IMAD.HI.U32 R16, R12, R6, RZ ;  /* 0x000000060c107227 */ /* 0x008fca00078e00ff */
[-C--:B------:R-:W-:Y:S01]  /*1080*/  @P2 SHF.R.U32.HI R12, RZ, R7.reuse, R16 ;  /* 0x00000007ff0c2219 */ /* 0x080fe20000011610 */
[----:B------:R-:W-:Y:S01]  /*1090*/  IMAD.HI.U32 R16, R15, R6, RZ ;  /* 0x000000060f107227 */ /* 0x000fe200078e00ff */
[-C--:B-1----:R-:W-:Y:S02]  /*10a0*/  @P1 SHF.R.U32.HI R11, RZ, R8.reuse, R13 ;  /* 0x00000008ff0b1219 */ /* 0x082fe4000001160d */
[----:B------:R-:W-:Y:S02]  /*10b0*/  SHF.R.U32.HI R5, RZ, R8, R5 ;  /* 0x00000008ff057219 */ /* 0x000fe40000011605 */
[----:B------:R-:W-:Y:S02]  /*10c0*/  SHF.R.U32.HI R16, RZ, R7, R16 ;  /* 0x00000007ff107219 */ /* 0x000fe40000011610 */
[----:B------:R-:W-:Y:S01]  /*10d0*/  SEL R5, R14, R5, !P1 ;  /* 0x000000050e057207 */ /* 0x000fe20004800000 */
[----:B--2---:R-:W-:Y:S01]  /*10e0*/  IMAD.HI.U32 R13, R11, R2, RZ ;  /* 0x000000020b0d7227 */ /* 0x004fe200078e00ff */
[----:B------:R-:W-:-:S03]  /*10f0*/  SEL R16, R15, R16, !P2 ;  /* 0x000000100f107207 */ /* 0x000fc60005000000 */
[----:B------:R-:W-:Y:S01]  /*1100*/  IMAD.HI.U32 R6, R12, R2, RZ ;  /* 0x000000020c067227 */ /* 0x000fe200078e00ff */
[----:B------:R-:W-:-:S04]  /*1110*/  @P0 SHF.R.U32.HI R11, RZ, R3, R13 ;  /* 0x00000003ff0b0219 */ /* 0x000fc8000001160d */
[----:B------:R-:W-:Y:S01]  /*1120*/  @P0 SHF.R.U32.HI R12, RZ, R3, R6 ;  /* 0x00000003ff0c0219 */ /* 0x000fe20000011606 */
[----:B------:R-:W-:-:S04]  /*1130*/  IMAD R11, R11, R10, RZ ;  /* 0x0000000a0b0b7224 */ /* 0x000fc800078e02ff */
[----:B------:R-:W-:Y:S01]  /*1140*/  IMAD R6, R12, R10, RZ ;  /* 0x0000000a0c067224 */ /* 0x000fe200078e02ff */
[----:B------:R-:W-:-:S04]  /*1150*/  ISETP.GE.AND P1, PT, R5, R11, PT ;  /* 0x0000000b0500720c */ /* 0x000fc80003f26270 */
[----:B------:R-:W-:Y:S01]  /*1160*/  ISETP.GE.OR P1, PT, R16, R6, P1 ;  /* 0x000000061000720c */ /* 0x000fe20000f26670 */
[----:B------:R-:W-:-:S05]  /*1170*/  IMAD.HI.U32 R6, R5, R2, RZ ;  /* 0x0000000205067227 */ /* 0x000fca00078e00ff */
[----:B------:R-:W-:-:S04]  /*1180*/  SHF.R.U32.HI R6, RZ, R3, R6 ;  /* 0x00000003ff067219 */ /* 0x000fc80000011606 */
[----:B------:R-:W-:-:S03]  /*1190*/  SEL R6, R5, R6, !P0 ;  /* 0x0000000605067207 */ /* 0x000fc60004000000 */
[----:B------:R-:W-:Y:S01]  /*11a0*/  @!P1 IMAD.HI.U32 R7, R16, R2, RZ ;  /* 0x0000000210079227 */ /* 0x000fe200078e00ff */
[----:B------:R-:W-:-:S04]  /*11b0*/  IADD3 R2, PT, PT, -R6, RZ, RZ ;  /* 0x000000ff06027210 */ /* 0x000fc80007ffe1ff */
[----:B------:R-:W-:Y:S01]  /*11c0*/  @!P1 SHF.R.U32.HI R3, RZ, R3, R7 ;  /* 0x00000003ff039219 */ /* 0x000fe20000011607 */
[----:B------:R-:W-:Y:S01]  /*11d0*/  IMAD R2, R10, R2, R5 ;  /* 0x000000020a027224 */ /* 0x000fe200078e0205 */
[----:B------:R-:W-:Y:S02]  /*11e0*/  IADD3 R7, PT, PT, -R5, RZ, RZ ;  /* 0x000000ff05077210 */ /* 0x000fe40007ffe1ff */
[----:B------:R-:W-:-:S03]  /*11f0*/  @!P1 SEL R3, R16, R3, !P0 ;  /* 0x0000000310039207 */ /* 0x000fc60004000000 */
[----:B------:R-:W-:Y:S02]  /*1200*/  IMAD R7, R4, R7, R14 ;  /* 0x0000000704077224 */ /* 0x000fe400078e020e */
[--C-:B------:R-:W-:Y:S02]  /*1210*/  @!P1 IMAD.IADD R6, R6, 0x1, -R3.reuse ;  /* 0x0000000106069824 */ /* 0x100fe400078e0a03 */
[----:B------:R-:W-:Y:S01]  /*1220*/  @!P1 IMAD R3, R2, R12, R3 ;  /* 0x0000000c02039224 */ /* 0x000fe200078e0203 */
[----:B------:R-:W-:Y:S01]  /*1230*/  IADD3 R2, PT, PT, -R16, RZ, RZ ;  /* 0x000000ff10027210 */ /* 0x000fe20007ffe1ff */
[----:B------:R-:W-:Y:S02]  /*1240*/  @!P1 IMAD R5, R6, R10, R16 ;  /* 0x0000000a06059224 */ /* 0x000fe400078e0210 */
[----:B------:R-:W-:Y:S02]  /*1250*/  @!P1 IMAD.MOV.U32 R16, RZ, RZ, R3 ;  /* 0x000000ffff109224 */ /* 0x000fe400078e0003 */
[----:B------:R-:W-:-:S02]  /*1260*/  IMAD R2, R9, R2, R15 ;  /* 0x0000000209027224 */ /* 0x000fc400078e020f */
[----:B------:R-:W-:Y:S02]  /*1270*/  IMAD R14, R5, R4, R7 ;  /* 0x00000004050e7224 */ /* 0x000fe400078e0207 */
[----:B------:R-:W-:Y:S02]  /*1280*/  IMAD R15, R16, R9, R2 ;  /* 0x00000009100f7224 */ /* 0x000fe400078e0202 */
.L_x_15:
[----:B------:R-:W1:Y:S01]  /*1290*/  LDCU UR4, c[0x0][0xb30] ;  /* 0x00016600ff0477ac */ /* 0x000e620008000800 */
[----:B------:R-:W2:Y:S08]  /*12a0*/  S2UR UR37, SR_CgaCtaId ;  /* 0x00000000002579c3 */ /* 0x000eb00000008800 */
[----:B------:R-:W3:Y:S01]  /*12b0*/  LDC R26, c[0x0][0xb24] ;  /* 0x0002c900ff1a7b82 */ /* 0x000ee20000000800 */
[----:B-1----:R-:W-:-:S09]  /*12c0*/  UISETP.NE.AND UP1, UPT, UR4, 0x1, UPT ;  /* 0x000000010400788c */ /* 0x002fd2000bf25270 */
[----:B--2---:R-:W-:Y:S05]  /*12d0*/  BRA.U UP1, `(.L_x_16) ;  /* 0x0000000101407547 */ /* 0x004fea000b800000 */
[----:B------:R-:W1:Y:S08]  /*12e0*/  LDC.64 R4, c[0x0][0xb10] ;  /* 0x0002c400ff047b82 */ /* 0x000e700000000a00 */
[----:B------:R-:W2:Y:S08]  /*12f0*/  LDC.64 R2, c[0x0][0xb18] ;  /* 0x0002c600ff027b82 */ /* 0x000eb00000000a00 */
[----:B------:R-:W4:Y:S08]  /*1300*/  LDC R6, c[0x0][0xb20] ;  /* 0x0002c800ff067b82 */ /* 0x000f300000000800 */
[----:B------:R-:W3:Y:S01]  /*1310*/  LDC R7, c[0x0][0xb0c] ;  /* 0x0002c300ff077b82 */ /* 0x000ee20000000800 */
[----:B-1----:R-:W-:-:S05]  /*1320*/  IMAD.HI.U32 R4, R15, R4, RZ ;  /* 0x000000040f047227 */ /* 0x002fca00078e00ff */
[----:B------:R-:W-:Y:S01]  /*1330*/  SHF.R.U32.HI R4, RZ, R5, R4 ;  /* 0x00000005ff047219 */ /* 0x000fe20000011604 */
[----:B--2---:R-:W-:Y:S01]  /*1340*/  IMAD.HI.U32 R3, R14, R3, RZ ;  /* 0x000000030e037227 */ /* 0x004fe200078e00ff */
[----:B------:R-:W-:-:S04]  /*1350*/  ISETP.NE.AND P0, PT, R2, 0x1, PT ;  /* 0x000000010200780c */ /* 0x000fc80003f05270 */
[----:B----4-:R-:W-:-:S04]  /*1360*/  SHF.R.U32.HI R3, RZ, R6, R3 ;  /* 0x00000006ff037219 */ /* 0x010fc80000011603 */
[----:B------:R-:W-:Y:S02]  /*1370*/  SEL R3, R14, R3, !P0 ;  /* 0x000000030e037207 */ /* 0x000fe40004000000 */
[----:B---3--:R-:W-:-:S04]  /*1380*/  ISETP.NE.AND P1, PT, R7, 0x1, PT ;  /* 0x000000010700780c */ /* 0x008fc80003f25270 */
[----:B------:R-:W-:-:S05]  /*1390*/  SEL R4, R15, R4, !P1 ;  /* 0x000000040f047207 */ /* 0x000fca0004800000 */
[----:B------:R-:W-:Y:S02]  /*13a0*/  IMAD.IADD R5, R3, 0x1, -R4 ;  /* 0x0000000103057824 */ /* 0x000fe400078e0a04 */
[----:B------:R-:W-:Y:S02]  /*13b0*/  IMAD.IADD R3, R4, 0x1, -R3 ;  /* 0x0000000104037824 */ /* 0x000fe400078e0a03 */
[----:B------:R-:W-:Y:S02]  /*13c0*/  IMAD R15, R5, R7, R15 ;  /* 0x00000007050f7224 */ /* 0x000fe400078e020f */
[----:B------:R-:W-:-:S07]  /*13d0*/  IMAD R14, R3, R2, R14 ;  /* 0x00000002030e7224 */ /* 0x000fce00078e020e */
.L_x_16:
[----:B------:R-:W-:Y:S01]  /*13e0*/  BAR.SYNC.DEFER_BLOCKING 0x0 ;  /* 0x0000000000007b1d */ /* 0x000fe20000010000 */
[----:B------:R-:W-:Y:S01]  /*13f0*/  UISETP.NE.AND UP1, UPT, UR8, 0x2, UPT ;  /* 0x000000020800788c */ /* 0x000fe2000bf25270 */
[----:B------:R-:W-:Y:S02]  /*1400*/  ISETP.NE.OR P5, PT, R0, 0x2, !P5 ;  /* 0x000000020000780c */ /* 0x000fe40006fa5670 */
[----:B------:R-:W-:-:S06]  /*1410*/  LOP3.LUT R2, R77, 0x1f, RZ, 0xc0, !PT ;  /* 0x0000001f4d027812 */ /* 0x000fcc00078ec0ff */
[----:B------:R-:W-:Y:S05]  /*1420*/  BRA.U UP1, `(.L_x_17) ;  /* 0x0000001101ec7547 */ /* 0x000fea000b800000 */
[----:B------:R-:W1:Y:S01]  /*1430*/  LDCU UR13, c[0x0][0x38c] ;  /* 0x00007180ff0d77ac */ /* 0x000e620008000800 */
[----:B------:R-:W2:Y:S01]  /*1440*/  LDC R8, c[0x0][0x370] ;  /* 0x0000dc00ff087b82 */ /* 0x000ea20000000800 */
[----:B------:R-:W-:Y:S01]  /*1450*/  PLOP3.LUT P1, PT, PT, PT, UP2, 0x80, 0x8 ;  /* 0x000000000008781c */ /* 0x000fe20003f2f028 */
[----:B------:R-:W-:Y:S01]  /*1460*/  IMAD.MOV.U32 R17, RZ, RZ, 0x1 ;  /* 0x00000001ff117424 */ /* 0x000fe200078e00ff */
[----:B------:R-:W-:Y:S01]  /*1470*/  ISETP.EQ.OR P4, PT, R2, RZ, P5 ;  /* 0x000000ff0200720c */ /* 0x000fe20002f82670 */
[----:B------:R-:W-:Y:S01]  /*1480*/  IMAD.MOV.U32 R16, RZ, RZ, RZ ;  /* 0x000000ffff107224 */ /* 0x000fe200078e00ff */
[----:B------:R-:W-:Y:S02]  /*1490*/  PLOP3.LUT P1, PT, P1, PT, PT, 0x8, 0x80 ;  /* 0x000000000080781c */ /* 0x000fe40000f2e170 */
[----:B------:R-:W-:Y:S01]  /*14a0*/  CS2R R12, SRZ ;  /* 0x00000000000c7805 */ /* 0x000fe2000001ff00 */
[----:B------:R-:W-:Y:S01]  /*14b0*/  IMAD.MOV.U32 R11, RZ, RZ, 0x1 ;  /* 0x00000001ff0b7424 */ /* 0x000fe200078e00ff */
[----:B------:R-:W4:Y:S01]  /*14c0*/  LDC R0, c[0x0][0x374] ;  /* 0x0000dd00ff007b82 */ /* 0x000f220000000800 */
[----:B------:R-:W2:Y:S01]  /*14d0*/  LDCU.64 UR22, c[0x0][0x348] ;  /* 0x00006900ff1677ac */ /* 0x000ea20008000a00 */
[----:B------:R-:W-:Y:S01]  /*14e0*/  UMOV UR6, URZ ;  /* 0x000000ff00067c82 */ /* 0x000fe20008000000 */
[----:B-1----:R-:W-:-:S04]  /*14f0*/  UIADD3 UR5, UPT, UPT, UR13, 0x1f, URZ ;  /* 0x0000001f0d057890 */ /* 0x002fc8000fffe0ff */
[----:B------:R-:W-:-:S04]  /*1500*/  USHF.R.S32.HI UR4, URZ, 0x1f, UR5 ;  /* 0x0000001fff047899 */ /* 0x000fc80008011405 */
[----:B------:R-:W-:-:S04]  /*1510*/  ULEA.HI UR4, UR4, UR5, URZ, 0x5 ;  /* 0x0000000504047291 */ /* 0x000fc8000f8f28ff */
[----:B------:R-:W-:Y:S02]  /*1520*/  USHF.R.S32.HI UR15, URZ, 0x5, UR4 ;  /* 0x00000005ff0f7899 */ /* 0x000fe40008011404 */
[----:B------:R-:W-:Y:S02]  /*1530*/  UIADD3 UR4, UPT, UPT, UR13, -0x1, URZ ;  /* 0xffffffff0d047890 */ /* 0x000fe4000fffe0ff */
[----:B------:R-:W-:Y:S02]  /*1540*/  UISETP.LT.U32.AND UP0, UPT, UR15, 0x8, UPT ;  /* 0x000000080f00788c */ /* 0x000fe4000bf01070 */
[----:B------:R-:W-:Y:S02]  /*1550*/  UISETP.GE.U32.AND UP1, UPT, UR4, -0x3f, UPT ;  /* 0xffffffc10400788c */ /* 0x000fe4000bf26070 */
[----:B------:R-:W-:Y:S02]  /*1560*/  USEL UR14, UR15, 0x8, UP0 ;  /* 0x000000080f0e7887 */ /* 0x000fe40008000000 */
[----:B------:R-:W-:-:S02]  /*1570*/  UIADD3 UR13, UPT, UPT, UR13, 0x3e, URZ ;  /* 0x0000003e0d0d7890 */ /* 0x000fc4000fffe0ff */
[----:B------:R-:W-:Y:S02]  /*1580*/  UIADD3 UR5, UPT, UPT, UR14, -0x1, URZ ;  /* 0xffffffff0e057890 */ /* 0x000fe4000fffe0ff */
[----:B------:R-:W-:-:S03]  /*1590*/  UIADD3 UR7, UPT, UPT, UR15, -UR14, URZ ;  /* 0x8000000e0f077290 */ /* 0x000fc6000fffe0ff */
[----:B------:R-:W-:-:S04]  /*15a0*/  @UP1 UIADD3 UR5, UPT, UPT, UR14, URZ, URZ ;  /* 0x000000ff0e051290 */ /* 0x000fc8000fffe0ff */
[----:B--2---:R-:W-:-:S12]  /*15b0*/  UIADD3 UR5, UPT, UPT, UR5, 0x1, URZ ;  /* 0x0000000105057890 */ /* 0x004fd8000fffe0ff */
.L_x_35:
[----:B------:R-:W-:Y:S01]  /*15c0*/  UISETP.NE.AND UP0, UPT, UR37, URZ, UPT ;  /* 0x000000ff2500728c */ /* 0x000fe2000bf05270 */
[----:B------:R-:W1:Y:S08]  /*15d0*/  S2UR UR37, SR_CgaCtaId ;  /* 0x00000000002579c3 */ /* 0x000e700000008800 */
[----:B------:R-:W-:Y:S05]  /*15e0*/  BRA.U UP0, `(.L_x_18) ;  /* 0x0000000100347547 */ /* 0x000fea000b800000 */
[----:B------:R-:W2:Y:S01]  /*15f0*/  S2R R2, SR_CgaCtaId ;  /* 0x0000000000027919 */ /* 0x000ea20000008800 */
[----:B------:R-:W-:-:S04]  /*1600*/  MOV R3, 0x400 ;  /* 0x0000040000037802 */ /* 0x000fc80000000f00 */
[----:B--2---:R-:W-:Y:S02]  /*1610*/  LEA R2, R2, R3, 0x18 ;  /* 0x0000000302027211 */ /* 0x004fe400078ec0ff */
[----:B------:R-:W-:-:S03]  /*1620*/  SHF.L.U32 R3, R11, 0x1f, RZ ;  /* 0x0000001f0b037819 */ /* 0x000fc600000006ff */
[----:B------:R-:W-:-:S04]  /*1630*/  IMAD R2, R12, 0x8, R2 ;  /* 0x000000080c027824 */ /* 0x000fc800078e0202 */
[----:B------:R-:W2:Y:S02]  /*1640*/  SYNCS.PHASECHK.TRANS64.TRYWAIT P0, [R2+URZ+0x140], R3 ;  /* 0x00014003020075a7 */ /* 0x000ea400080011ff */
[----:B--2---:R-:W-:Y:S05]  /*1650*/  @!P0 BRA `(.L_x_19) ;  /* 0x0000006400b08947 */ /* 0x004fea0003800000 */
.L_x_135:
[----:B------:R-:W-:Y:S01]  /*1660*/  VIADD R12, R12, 0x1 ;  /* 0x000000010c0c7836 */ /* 0x000fe20000000000 */
[----:B------:R2:W-:Y:S04]  /*1670*/  SYNCS.ARRIVE.TRANS64.A1T0 RZ, [R2+URZ+0x130], RZ ;  /* 0x000130ff02ff79a7 */ /* 0x0005e800081000ff */
[----:B------:R-:W-:-:S04]  /*1680*/  ISETP.NE.AND P0, PT, R12, 0x2, PT ;  /* 0x000000020c00780c */ /* 0x000fc80003f05270 */
[----:B------:R-:W-:Y:S02]  /*1690*/  SEL R12, R12, RZ, P0 ;  /* 0x000000ff0c0c7207 */ /* 0x000fe40000000000 */
[----:B--2---:R-:W-:-:S04]  /*16a0*/  SEL R2, RZ, 0x1, P0 ;  /* 0x00000001ff027807 */ /* 0x004fc80000000000 */
[----:B------:R-:W-:-:S07]  /*16b0*/  LOP3.LUT R11, R11, R2, RZ, 0x3c, !PT ;  /* 0x000000020b0b7212 */ /* 0x000fce00078e3cff */
.L_x_18:
[----:B------:R-:W-:Y:S01]  /*16c0*/  UMOV UR4, 0x400 ;  /* 0x0000040000047882 */ /* 0x000fe20000000000 */
[----:B------:R-:W-:Y:S01]  /*16d0*/  SHF.L.U32 R2, R17, 0x1f, RZ ;  /* 0x0000001f11027819 */ /* 0x000fe200000006ff */
[----:B-1----:R-:W-:Y:S01]  /*16e0*/  ULEA UR4, UR37, UR4, 0x18 ;  /* 0x0000000425047291 */ /* 0x002fe2000f8ec0ff */
[----:B------:R-:W-:Y:S01]  /*16f0*/  R2UR UR35, R15 ;  /* 0x000000000f2372ca */ /* 0x000fe200000e0000 */
[----:B------:R-:W-:Y:S01]  /*1700*/  UISETP.GE.U32.AND UP0, UPT, UR13, 0x3f, UPT ;  /* 0x0000003f0d00788c */ /* 0x000fe2000bf06070 */
[----:B------:R-:W-:Y:S01]  /*1710*/  R2UR UR11, R14 ;  /* 0x000000000e0b72ca */ /* 0x000fe200000e0000 */
[----:B------:R-:W-:Y:S01]  /*1720*/  ULEA UR8, UR6, UR4, 0x3 ;  /* 0x0000000406087291 */ /* 0x000fe2000f8e18ff */
[----:B------:R-:W-:-:S08]  /*1730*/  UMOV UR24, URZ ;  /* 0x000000ff00187c82 */ /* 0x000fd00008000000 */
[----:B------:R1:W2:Y:S01]  /*1740*/  SYNCS.PHASECHK.TRANS64.TRYWAIT P0, [UR8+0x40], R2 ;  /* 0x00004002ff0075a7 */ /* 0x0002a20008001108 */
[----:B------:R-:W-:Y:S02]  /*1750*/  USHF.L.U32 UR35, UR35, 0x6, URZ ;  /* 0x0000000623237899 */ /* 0x000fe400080006ff */
[----:B------:R-:W-:Y:S01]  /*1760*/  USHF.L.U32 UR11, UR11, 0x7, URZ ;  /* 0x000000070b0b7899 */ /* 0x000fe200080006ff */
[----:B------:R-:W-:Y:S11]  /*1770*/  BRA.U !UP0, `(.L_x_20) ;  /* 0x0000000108a87547 */ /* 0x000ff6000b800000 */
[----:B------:R-:W-:Y:S01]  /*1780*/  UMOV UR16, URZ ;  /* 0x000000ff00107c82 */ /* 0x000fe20008000000 */
[----:B------:R-:W-:-:S05]  /*1790*/  UMOV UR17, UR6 ;  /* 0x0000000600117c82 */ /* 0x000fca0008000000 */
.L_x_25:
[----:B-1----:R-:W-:Y:S01]  /*17a0*/  ULEA UR33, UR17, UR4, 0x3 ;  /* 0x0000000411217291 */ /* 0x002fe2000f8e18ff */
[----:B--2---:R-:W-:Y:S01]  /*17b0*/  @!P5 MOV R3, 0x6000 ;  /* 0x000060000003d802 */ /* 0x004fe20000000f00 */
[----:B--2---:R-:W-:Y:S10]  /*17c0*/  @P0 BRA `(.L_x_21) ;  /* 0x00000000000c0947 */ /* 0x004ff40003800000 */
[----:B------:R-:W-:-:S04]  /*17d0*/  SHF.L.U32 R4, R17, 0x1f, RZ ;  /* 0x0000001f11047819 */ /* 0x000fc800000006ff */
[----:B------:R-:W2:Y:S02]  /*17e0*/  SYNCS.PHASECHK.TRANS64.TRYWAIT P0, [UR33+0x40], R4 ;  /* 0x00004004ff0075a7 */ /* 0x000ea40008001121 */
[----:B--2---:R-:W-:Y:S05]  /*17f0*/  @!P0 BRA `(.L_x_22) ;  /* 0x00000064005c8947 */ /* 0x004fea0003800000 */
.L_x_21:
[----:B------:R2:W-:Y:S01]  /*1800*/  @!P5 SYNCS.ARRIVE.TRANS64 RZ, [UR33], R3 ;  /* 0x00000003ffffd9a7 */ /* 0x0005e20008000021 */
[----:B------:R-:W-:Y:S04]  /*1810*/  BSSY.RECONVERGENT B0, `(.L_x_23) ;  /* 0x0000003000007945 */ /* 0x000fe80003800200 */
[----:B------:R-:W-:Y:S05]  /*1820*/  @P4 BRA `(.L_x_24) ;  /* 0x0000000000044947 */ /* 0x000fea0003800000 */
[----:B------:R-:W-:Y:S05]  /*1830*/  BPT.TRAP 0x1 ;  /* 0x000000040000795c */ /* 0x000fea0000300000 */
.L_x_24:
[----:B------:R-:W-:Y:S05]  /*1840*/  BSYNC.RECONVERGENT B0 ;  /* 0x0000000000007941 */ /* 0x000fea0003800200 */
.L_x_23:
[----:B------:R-:W-:Y:S02]  /*1850*/  UIADD3 UR6, UPT, UPT, UR17, 0x1, URZ ;  /* 0x0000000111067890 */ /* 0x000fe4000fffe0ff */
[----:B------:R-:W-:Y:S02]  /*1860*/  ULEA UR32, UR17, UR4, 0xd ;  /* 0x0000000411207291 */ /* 0x000fe4000f8e68ff */
[----:B------:R-:W-:Y:S02]  /*1870*/  UISETP.NE.AND UP0, UPT, UR6, 0x8, UPT ;  /* 0x000000080600788c */ /* 0x000fe4000bf05270 */
[----:B------:R-:W-:Y:S02]  /*1880*/  UIADD3 UR26, UP1, UPT, UR22, 0x80, URZ ;  /* 0x00000080161a7890 */ /* 0x000fe4000ff3e0ff */
[----:B------:R-:W-:Y:S02]  /*1890*/  USEL UR9, URZ, 0x1, UP0 ;  /* 0x00000001ff097887 */ /* 0x000fe40008000000 */
[----:B------:R-:W-:-:S02]  /*18a0*/  USEL UR6, UR6, URZ, UP0 ;  /* 0x000000ff06067287 */ /* 0x000fc40008000000 */
[----:B------:R-:W-:Y:S02]  /*18b0*/  UIADD3 UR20, UP0, UPT, UR22, 0x180, URZ ;  /* 0x0000018016147890 */ /* 0x000fe4000ff1e0ff */
[----:B------:R-:W-:Y:S01]  /*18c0*/  ULEA UR8, UR6, UR4, 0x3 ;  /* 0x0000000406087291 */ /* 0x000fe2000f8e18ff */
[----:B------:R-:W-:Y:S01]  /*18d0*/  LOP3.LUT R17, R17, UR9, RZ, 0x3c, !PT ;  /* 0x0000000911117c12 */ /* 0x000fe2000f8e3cff */
[----:B------:R-:W-:Y:S02]  /*18e0*/  USHF.L.U32 UR34, UR16, 0x5, URZ ;  /* 0x0000000510227899 */ /* 0x000fe400080006ff */
[----:B------:R-:W-:Y:S01]  /*18f0*/  UIADD3.X UR27, UPT, UPT, URZ, UR23, URZ, UP1, !UPT ;  /* 0x00000017ff1b7290 */ /* 0x000fe20008ffe4ff */
[----:B-1----:R-:W-:Y:S01]  /*1900*/  SHF.L.U32 R2, R17, 0x1f, RZ ;  /* 0x0000001f11027819 */ /* 0x002fe200000006ff */
[----:B------:R-:W-:Y:S02]  /*1910*/  UIADD3 UR32, UPT, UPT, UR32, 0x8800, URZ ;  /* 0x0000880020207890 */ /* 0x000fe4000fffe0ff */
[----:B------:R-:W-:Y:S01]  /*1920*/  UIADD3.X UR21, UPT, UPT, URZ, UR23, URZ, UP0, !UPT ;  /* 0x00000017ff157290 */ /* 0x000fe200087fe4ff */
[----:B------:R1:W1:Y:S01]  /*1930*/  SYNCS.PHASECHK.TRANS64.TRYWAIT P0, [UR8+0x40], R2 ;  /* 0x00004002ff0075a7 */ /* 0x0002620008001108 */
[----:B------:R-:W-:Y:S01]  /*1940*/  ULEA UR8, UR17, UR4, 0xe ;  /* 0x0000000411087291 */ /* 0x000fe2000f8e70ff */
[----:B------:R-:W-:Y:S01]  /*1950*/  UMOV UR18, 0x0 ;  /* 0x0000000000127882 */ /* 0x000fe20000000000 */
[----:B------:R-:W-:-:S02]  /*1960*/  UMOV UR19, 0x10000000 ;  /* 0x1000000000137882 */ /* 0x000fc40000000000 */
[----:B------:R-:W-:Y:S01]  /*1970*/  UIADD3 UR8, UPT, UPT, UR8, 0x18800, URZ ;  /* 0x0001880008087890 */ /* 0x000fe2000fffe0ff */
[----:B------:R1:W-:Y:S01]  /*1980*/  UTMALDG.3D [UR32], [UR26], desc[UR18] ;  /* 0x000012201a0075b4 */ /* 0x0003e20008011000 */
[----:B------:R-:W-:Y:S01]  /*1990*/  UMOV UR12, UR36 ;  /* 0x00000024000c7c82 */ /* 0x000fe20008000000 */
[----:B------:R-:W-:Y:S01]  /*19a0*/  UMOV UR9, UR33 ;  /* 0x0000002100097c82 */ /* 0x000fe20008000000 */
[----:B------:R-:W-:Y:S01]  /*19b0*/  UMOV UR10, UR34 ;  /* 0x00000022000a7c82 */ /* 0x000fe20008000000 */
[----:B------:R-:W-:Y:S01]  /*19c0*/  UIADD3 UR16, UPT, UPT, UR16, 0x1, URZ ;  /* 0x0000000110107890 */ /* 0x000fe2000fffe0ff */
[----:B------:R-:W-:Y:S01]  /*19d0*/  UMOV UR24, UR5 ;  /* 0x0000000500187c82 */ /* 0x000fe20008000000 */
[----:B------:R-:W-:Y:S02]  /*19e0*/  UMOV UR17, UR6 ;  /* 0x0000000600117c82 */ /* 0x000fe40008000000 */
[----:B------:R1:W-:Y:S01]  /*19f0*/  UTMALDG.3D [UR8], [UR20], desc[UR18] ;  /* 0x00001208140075b4 */ /* 0x0003e20008011000 */
[----:B------:R-:W-:-:S09]  /*1a00*/  UISETP.NE.AND UP0, UPT, UR16, UR5, UPT ;  /* 0x000000051000728c */ /* 0x000fd2000bf05270 */
[----:B------:R-:W-:Y:S05]  /*1a10*/  BRA.U UP0, `(.L_x_25) ;  /* 0xfffffffd00607547 */ /* 0x000fea000b83ffff */
.L_x_20:
[----:B-1----:R-:W-:Y:S01]  /*1a20*/  ULEA UR8, UR6, UR4, 0x3 ;  /* 0x0000000406087291 */ /* 0x002fe2000f8e18ff */
[----:B------:R-:W-:Y:S01]  /*1a30*/  SHF.L.U32 R2, R17, 0x1f, RZ ;  /* 0x0000001f11027819 */ /* 0x000fe200000006ff */
[----:B------:R-:W-:Y:S01]  /*1a40*/  @!P1 SYNCS.ARRIVE.TRANS64.A1T0 RZ, [UR4+0xc8], RZ ;  /* 0x0000c8ffffff99a7 */ /* 0x000fe20008100004 */
[----:B------:R-:W-:-:S06]  /*1a50*/  UISETP.GT.AND UP0, UPT, UR15, UR14, UPT ;  /* 0x0000000e0f00728c */ /* 0x000fcc000bf04270 */
[----:B--2---:R1:W2:Y:S03]  /*1a60*/  SYNCS.PHASECHK.TRANS64.TRYWAIT P0, [UR8+0x40], R2 ;  /* 0x00004002ff0075a7 */ /* 0x0042a60008001108 */
[----:B------:R-:W-:Y:S05]  /*1a70*/  BRA.U !UP0, `(.L_x_26) ;  /* 0x0000000108ac7547 */ /* 0x000fea000b800000 */
[----:B------:R-:W-:Y:S01]  /*1a80*/  UIADD3 UR21, UPT, UPT, UR7, UR24, URZ ;  /* 0x0000001807157290 */ /* 0x000fe2000fffe0ff */
[----:B------:R-:W-:-:S11]  /*1a90*/  UMOV UR25, UR6 ;  /* 0x0000000600197c82 */ /* 0x000fd60008000000 */
.L_x_31:
[----:B-1----:R-:W-:Y:S01]  /*1aa0*/  ULEA UR17, UR25, UR4, 0x3 ;  /* 0x0000000419117291 */ /* 0x002fe2000f8e18ff */
[----:B--2---:R-:W-:Y:S01]  /*1ab0*/  @!P5 MOV R3, 0x6000 ;  /* 0x000060000003d802 */ /* 0x004fe20000000f00 */
[----:B--2---:R-:W-:Y:S10]  /*1ac0*/  @P0 BRA `(.L_x_27) ;  /* 0x00000000000c0947 */ /* 0x004ff40003800000 */
[----:B------:R-:W-:-:S04]  /*1ad0*/  SHF.L.U32 R4, R17, 0x1f, RZ ;  /* 0x0000001f11047819 */ /* 0x000fc800000006ff */
[----:B------:R-:W2:Y:S02]  /*1ae0*/  SYNCS.PHASECHK.TRANS64.TRYWAIT P0, [UR17+0x40], R4 ;  /* 0x00004004ff0075a7 */ /* 0x000ea40008001111 */
[----:B--2---:R-:W-:Y:S05]  /*1af0*/  @!P0 BRA `(.L_x_28) ;  /* 0x0000006000b48947 */ /* 0x004fea0003800000 */
.L_x_27:
[----:B------:R2:W-:Y:S01]  /*1b00*/  @!P5 SYNCS.ARRIVE.TRANS64 RZ, [UR17], R3 ;  /* 0x00000003ffffd9a7 */ /* 0x0005e20008000011 */
[----:B------:R-:W-:Y:S04]  /*1b10*/  BSSY.RECONVERGENT B0, `(.L_x_29) ;  /* 0x0000003000007945 */ /* 0x000fe80003800200 */
[----:B------:R-:W-:Y:S05]  /*1b20*/  @P4 BRA `(.L_x_30) ;  /* 0x0000000000044947 */ /* 0x000fea0003800000 */
[----:B------:R-:W-:Y:S05]  /*1b30*/  BPT.TRAP 0x1 ;  /* 0x000000040000795c */ /* 0x000fea0000300000 */
.L_x_30:
[----:B------:R-:W-:Y:S05]  /*1b40*/  BSYNC.RECONVERGENT B0 ;  /* 0x0000000000007941 */ /* 0x000fea0003800200 */
.L_x_29:
        /* <DEDUP_REMOVED lines=10> */
[----:B------:R-:W-:Y:S01]  /*1bf0*/  UIADD3 UR16, UPT, UPT, UR16, 0x8800, URZ ;  /* 0x0000880010107890 */ /* 0x000fe2000fffe0ff */
[----:B-1----:R-:W-:Y:S01]  /*1c00*/  SHF.L.U32 R2, R17, 0x1f, RZ ;  /* 0x0000001f11027819 */ /* 0x002fe200000006ff */
[----:B------:R-:W-:Y:S02]  /*1c10*/  UIADD3.X UR31, UPT, UPT, URZ, UR23, URZ, UP1, !UPT ;  /* 0x00000017ff1f7290 */ /* 0x000fe40008ffe4ff */
[----:B------:R-:W-:Y:S01]  /*1c20*/  UIADD3.X UR29, UPT, UPT, URZ, UR23, URZ, UP0, !UPT ;  /* 0x00000017ff1d7290 */ /* 0x000fe200087fe4ff */
[----:B------:R1:W1:Y:S01]  /*1c30*/  SYNCS.PHASECHK.TRANS64.TRYWAIT P0, [UR8+0x40], R2 ;  /* 0x00004002ff0075a7 */ /* 0x0002620008001108 */
[----:B------:R-:W-:Y:S01]  /*1c40*/  ULEA UR8, UR25, UR4, 0xe ;  /* 0x0000000419087291 */ /* 0x000fe2000f8e70ff */
[----:B------:R-:W-:Y:S01]  /*1c50*/  UMOV UR26, 0x0 ;  /* 0x00000000001a7882 */ /* 0x000fe20000000000 */
[----:B------:R-:W-:-:S02]  /*1c60*/  UMOV UR27, 0x10000000 ;  /* 0x10000000001b7882 */ /* 0x000fc40000000000 */
[----:B------:R-:W-:Y:S01]  /*1c70*/  UIADD3 UR8, UPT, UPT, UR8, 0x18800, URZ ;  /* 0x0001880008087890 */ /* 0x000fe2000fffe0ff */
[----:B------:R-:W-:Y:S01]  /*1c80*/  UMOV UR19, UR35 ;  /* 0x0000002300137c82 */ /* 0x000fe20008000000 */
[----:B------:R-:W-:Y:S01]  /*1c90*/  UMOV UR20, UR36 ;  /* 0x0000002400147c82 */ /* 0x000fe20008000000 */
[----:B------:R-:W-:Y:S01]  /*1ca0*/  UMOV UR12, UR36 ;  /* 0x00000024000c7c82 */ /* 0x000fe20008000000 */
[----:B------:R-:W-:Y:S01]  /*1cb0*/  UMOV UR9, UR17 ;  /* 0x0000001100097c82 */ /* 0x000fe20008000000 */
[----:B------:R-:W-:Y:S01]  /*1cc0*/  UMOV UR10, UR18 ;  /* 0x00000012000a7c82 */ /* 0x000fe20008000000 */
[----:B------:R1:W-:Y:S01]  /*1cd0*/  UTMALDG.3D [UR16], [UR30], desc[UR26] ;  /* 0x00001a101e0075b4 */ /* 0x0003e20008011000 */
[----:B------:R-:W-:Y:S01]  /*1ce0*/  UIADD3 UR24, UPT, UPT, UR24, 0x1, URZ ;  /* 0x0000000118187890 */ /* 0x000fe2000fffe0ff */
[----:B------:R-:W-:-:S03]  /*1cf0*/  UMOV UR25, UR6 ;  /* 0x0000000600197c82 */ /* 0x000fc60008000000 */
[----:B------:R-:W-:Y:S01]  /*1d00*/  UISETP.NE.AND UP0, UPT, UR24, UR21, UPT ;  /* 0x000000151800728c */ /* 0x000fe2000bf05270 */
[----:B------:R1:W-:Y:S08]  /*1d10*/  UTMALDG.3D [UR8], [UR28], desc[UR26] ;  /* 0x00001a081c0075b4 */ /* 0x0003f00008011000 */
[----:B------:R-:W-:Y:S05]  /*1d20*/  BRA.U UP0, `(.L_x_31) ;  /* 0xfffffffd005c7547 */ /* 0x000fea000b83ffff */
.L_x_26:
[C---:B-1----:R-:W-:Y:S01]  /*1d30*/  LEA R2, R16.reuse, UR4, 0x3 ;  /* 0x0000000410027c11 */ /* 0x042fe2000f8e18ff */
[----:B------:R-:W-:Y:S01]  /*1d40*/  NOP ;  /* 0x0000000000007918 */ /* 0x000fe20000000000 */
[----:B--2---:R-:W-:Y:S02]  /*1d50*/  SHF.L.U32 R3, R13, 0x1f, RZ ;  /* 0x0000001f0d037819 */ /* 0x004fe400000006ff */
[----:B------:R-:W-:Y:S02]  /*1d60*/  LEA R4, R16, UR4, 0x4 ;  /* 0x0000000410047c11 */ /* 0x000fe4000f8e20ff */
[----:B------:R-:W1:Y:S02]  /*1d70*/  SYNCS.PHASECHK.TRANS64.TRYWAIT P0, [R2+URZ+0xd0], R3 ;  /* 0x0000d003020075a7 */ /* 0x000e6400080011ff */
[----:B-1----:R-:W-:Y:S05]  /*1d80*/  @!P0 BRA `(.L_x_32) ;  /* 0x0000006000288947 */ /* 0x002fea0003800000 */
.L_x_138:
[----:B------:R-:W2:Y:S01]  /*1d90*/  LDS.128 R4, [R4+0x160] ;  /* 0x0001600004047984 */ /* 0x000ea20000000c00 */
[----:B---3--:R-:W-:Y:S01]  /*1da0*/  ISETP.GE.AND P0, PT, R26, 0x1, PT ;  /* 0x000000011a00780c */ /* 0x008fe20003f06270 */
[----:B-1----:R-:W-:Y:S01]  /*1db0*/  VIADD R2, R2, 0xe0 ;  /* 0x000000e002027836 */ /* 0x002fe20000000000 */
[----:B------:R-:W-:Y:S01]  /*1dc0*/  @!PT LDS RZ, [RZ] ;  /* 0x00000000fffff984 */ /* 0x000fe20000000800 */
[----:B------:R-:W-:Y:S01]  /*1dd0*/  @!PT LDS RZ, [RZ] ;  /* 0x00000000fffff984 */ /* 0x000fe20000000800 */
[----:B------:R-:W-:Y:S01]  /*1de0*/  @!PT LDS RZ, [RZ] ;  /* 0x00000000fffff984 */ /* 0x000fe20000000800 */
[----:B------:R-:W-:Y:S01]  /*1df0*/  @!PT LDS RZ, [RZ] ;  /* 0x00000000fffff984 */ /* 0x000fe20000000800 */
[----:B------:R1:W-:Y:S06]  /*1e00*/  MEMBAR.ALL.CTA ;  /* 0x0000000000007992 */ /* 0x0003ec0000008000 */
[----:B-1----:R-:W1:Y:S01]  /*1e10*/  FENCE.VIEW.ASYNC.S ;  /* 0x00000000000073c6 */ /* 0x002e620000000000 */
[----:B------:R-:W-:-:S04]  /*1e20*/  PRMT R2, RZ, 0x654, R2 ;  /* 0x00000654ff027816 */ /* 0x000fc80000000002 */
[----:B-1----:R1:W-:Y:S01]  /*1e30*/  SYNCS.ARRIVE.TRANS64.RED.A1T0 RZ, [R2+URZ], RZ ;  /* 0x000000ff02ff79a7 */ /* 0x0023e200081004ff */
[----:B--2---:R-:W-:-:S13]  /*1e40*/  LOP3.LUT P2, RZ, R6, 0x1, RZ, 0xc0, !PT ;  /* 0x0000000106ff7812 */ /* 0x004fda000784c0ff */
[----:B------:R-:W-:Y:S01]  /*1e50*/  @P2 SHF.R.U32.HI R3, RZ, 0x10, R5 ;  /* 0x00000010ff032819 */ /* 0x000fe20000011605 */
[----:B------:R-:W-:Y:S01]  /*1e60*/  VOTEU.ANY UP0, P2 ;  /* 0x0000000000ff7886 */ /* 0x000fe20001000100 */
[----:B------:R-:W-:Y:S02]  /*1e70*/  @P2 MOV R10, R4 ;  /* 0x00000004000a2202 */ /* 0x000fe40000000f00 */
[----:B------:R-:W-:Y:S02]  /*1e80*/  @P2 R2UR.BROADCAST UR8, R3 ;  /* 0x00000000030822ca */ /* 0x000fe400008e0000 */
[----:B------:R-:W-:-:S11]  /*1e90*/  @P2 LOP3.LUT R9, R5, 0xffff, RZ, 0xc0, !PT ;  /* 0x0000ffff05092812 */ /* 0x000fd600078ec0ff */
[----:B------:R-:W-:Y:S01]  /*1ea0*/  @UP0 UMOV UR36, UR8 ;  /* 0x0000000800240c82 */ /* 0x000fe20008000000 */
[----:B-1----:R-:W-:Y:S05]  /*1eb0*/  @!P0 BRA `(.L_x_33) ;  /* 0x0000000000b88947 */ /* 0x002fea0003800000 */
[----:B------:R-:W4:Y:S01]  /*1ec0*/  LDC.64 R4, c[0x0][0xb18] ;  /* 0x0002c600ff047b82 */ /* 0x000f220000000a00 */
[----:B------:R-:W-:-:S07]  /*1ed0*/  ISETP.NE.AND P3, PT, R26, 0x1, PT ;  /* 0x000000011a00780c */ /* 0x000fce0003f65270 */
[----:B------:R-:W1:Y:S08]  /*1ee0*/  LDC.64 R6, c[0x0][0xb10] ;  /* 0x0002c400ff067b82 */ /* 0x000e700000000a00 */
[----:B------:R-:W2:Y:S08]  /*1ef0*/  LDC R14, c[0x0][0xb20] ;  /* 0x0002c800ff0e7b82 */ /* 0x000eb00000000800 */
[----:B------:R-:W3:Y:S01]  /*1f00*/  LDC R15, c[0x0][0xb0c] ;  /* 0x0002c300ff0f7b82 */ /* 0x000ee20000000800 */
[----:B----4-:R-:W-:Y:S01]  /*1f10*/  IMAD.HI.U32 R19, R0, R5, RZ ;  /* 0x0000000500137227 */ /* 0x010fe200078e00ff */
[----:B------:R-:W-:-:S03]  /*1f20*/  ISETP.NE.AND P0, PT, R4, 0x1, PT ;  /* 0x000000010400780c */ /* 0x000fc60003f05270 */
[----:B------:R-:W-:-:S03]  /*1f30*/  IMAD.HI.U32 R5, R9, R5, RZ ;  /* 0x0000000509057227 */ /* 0x000fc600078e00ff */
[----:B------:R-:W4:Y:S01]  /*1f40*/  LDC.64 R2, c[0x0][0xb28] ;  /* 0x0002ca00ff027b82 */ /* 0x000f220000000a00 */
[----:B-1----:R-:W-:-:S04]  /*1f50*/  IMAD.HI.U32 R20, R8, R6, RZ ;  /* 0x0000000608147227 */ /* 0x002fc800078e00ff */
[----:B------:R-:W-:Y:S01]  /*1f60*/  IMAD.HI.U32 R21, R10, R6, RZ ;  /* 0x000000060a157227 */ /* 0x000fe200078e00ff */
[----:B------:R-:W-:Y:S02]  /*1f70*/  SHF.R.U32.HI R20, RZ, R7, R20 ;  /* 0x00000007ff147219 */ /* 0x000fe40000011614 */
[-C--:B--2---:R-:W-:Y:S02]  /*1f80*/  SHF.R.U32.HI R19, RZ, R14.reuse, R19 ;  /* 0x0000000eff137219 */ /* 0x084fe40000011613 */
[----:B------:R-:W-:Y:S02]  /*1f90*/  SHF.R.U32.HI R5, RZ, R14, R5 ;  /* 0x0000000eff057219 */ /* 0x000fe40000011605 */
[----:B------:R-:W-:Y:S02]  /*1fa0*/  SEL R19, R0, R19, !P0 ;  /* 0x0000001300137207 */ /* 0x000fe40004000000 */
[----:B------:R-:W-:Y:S02]  /*1fb0*/  SHF.R.U32.HI R21, RZ, R7, R21 ;  /* 0x00000007ff157219 */ /* 0x000fe40000011615 */
[----:B---3--:R-:W-:-:S02]  /*1fc0*/  ISETP.NE.AND P1, PT, R15, 0x1, PT ;  /* 0x000000010f00780c */ /* 0x008fc40003f25270 */
[----:B------:R-:W-:Y:S02]  /*1fd0*/  SEL R5, R9, R5, !P0 ;  /* 0x0000000509057207 */ /* 0x000fe40004000000 */
[----:B------:R-:W-:Y:S02]  /*1fe0*/  SEL R20, R8, R20, !P1 ;  /* 0x0000001408147207 */ /* 0x000fe40004800000 */
[----:B------:R-:W-:Y:S01]  /*1ff0*/  SEL R21, R10, R21, !P1 ;  /* 0x000000150a157207 */ /* 0x000fe20004800000 */
[----:B----4-:R-:W-:-:S04]  /*2000*/  IMAD.HI.U32 R18, R19, R2, RZ ;  /* 0x0000000213127227 */ /* 0x010fc800078e00ff */
        /* <DEDUP_REMOVED lines=10> */
[----:B------:R-:W-:-:S04]  /*20b0*/  @!P0 IMAD.HI.U32 R7, R21, R2, RZ ;  /* 0x0000000215078227 */ /* 0x000fc800078e00ff */
[----:B------:R-:W-:Y:S01]  /*20c0*/  IMAD.MOV R2, RZ, RZ, -R6 ;  /* 0x000000ffff027224 */ /* 0x000fe200078e0a06 */
[----:B------:R-:W-:Y:S02]  /*20d0*/  @!P0 SHF.R.U32.HI R3, RZ, R3, R7 ;  /* 0x00000003ff038219 */ /* 0x000fe40000011607 */
[----:B------:R-:W-:Y:S01]  /*20e0*/  IADD3 R7, PT, PT, -R5, RZ, RZ ;  /* 0x000000ff05077210 */ /* 0x000fe20007ffe1ff */
[----:B------:R-:W-:Y:S01]  /*20f0*/  IMAD R2, R26, R2, R5 ;  /* 0x000000021a027224 */ /* 0x000fe200078e0205 */
        /* <DEDUP_REMOVED lines=10> */
.L_x_33:
[----:B------:R-:W1:Y:S02]  /*21a0*/  LDCU UR8, c[0x0][0xb30] ;  /* 0x00016600ff0877ac */ /* 0x000e640008000800 */
[----:B-1----:R-:W-:-:S09]  /*21b0*/  UISETP.NE.AND UP0, UPT, UR8, 0x1, UPT ;  /* 0x000000010800788c */ /* 0x002fd2000bf05270 */
[----:B------:R-:W-:Y:S05]  /*21c0*/  BRA.U UP0, `(.L_x_34) ;  /* 0x0000000100407547 */ /* 0x000fea000b800000 */
[----:B------:R-:W1:Y:S08]  /*21d0*/  LDC.64 R4, c[0x0][0xb10] ;  /* 0x0002c400ff047b82 */ /* 0x000e700000000a00 */
[----:B------:R-:W2:Y:S08]  /*21e0*/  LDC.64 R2, c[0x0][0xb18] ;  /* 0x0002c600ff027b82 */ /* 0x000eb00000000a00 */
[----:B------:R-:W3:Y:S08]  /*21f0*/  LDC R6, c[0x0][0xb20] ;  /* 0x0002c800ff067b82 */ /* 0x000ef00000000800 */
[----:B------:R-:W4:Y:S01]  /*2200*/  LDC R7, c[0x0][0xb0c] ;  /* 0x0002c300ff077b82 */ /* 0x000f220000000800 */
[----:B-1----:R-:W-:-:S05]  /*2210*/  IMAD.HI.U32 R4, R10, R4, RZ ;  /* 0x000000040a047227 */ /* 0x002fca00078e00ff */
[----:B------:R-:W-:Y:S01]  /*2220*/  SHF.R.U32.HI R4, RZ, R5, R4 ;  /* 0x00000005ff047219 */ /* 0x000fe20000011604 */
[----:B--2---:R-:W-:Y:S01]  /*2230*/  IMAD.HI.U32 R3, R9, R3, RZ ;  /* 0x0000000309037227 */ /* 0x004fe200078e00ff */
[----:B------:R-:W-:-:S04]  /*2240*/  ISETP.NE.AND P0, PT, R2, 0x1, PT ;  /* 0x000000010200780c */ /* 0x000fc80003f05270 */
[----:B---3--:R-:W-:-:S04]  /*2250*/  SHF.R.U32.HI R3, RZ, R6, R3 ;  /* 0x00000006ff037219 */ /* 0x008fc80000011603 */
[----:B------:R-:W-:Y:S02]  /*2260*/  SEL R3, R9, R3, !P0 ;  /* 0x0000000309037207 */ /* 0x000fe40004000000 */
[----:B----4-:R-:W-:-:S04]  /*2270*/  ISETP.NE.AND P1, PT, R7, 0x1, PT ;  /* 0x000000010700780c */ /* 0x010fc80003f25270 */
[----:B------:R-:W-:-:S05]  /*2280*/  SEL R4, R10, R4, !P1 ;  /* 0x000000040a047207 */ /* 0x000fca0004800000 */
[----:B------:R-:W-:Y:S02]  /*2290*/  IMAD.IADD R5, R3, 0x1, -R4 ;  /* 0x0000000103057824 */ /* 0x000fe400078e0a04 */
[----:B------:R-:W-:Y:S02]  /*22a0*/  IMAD.IADD R3, R4, 0x1, -R3 ;  /* 0x0000000104037824 */ /* 0x000fe400078e0a03 */
[----:B------:R-:W-:Y:S02]  /*22b0*/  IMAD R10, R5, R7, R10 ;  /* 0x00000007050a7224 */ /* 0x000fe400078e020a */
[----:B------:R-:W-:-:S07]  /*22c0*/  IMAD R9, R3, R2, R9 ;  /* 0x0000000203097224 */ /* 0x000fce00078e0209 */
.L_x_34:
[----:B------:R-:W-:Y:S01]  /*22d0*/  VIADD R16, R16, 0x1 ;  /* 0x0000000110107836 */ /* 0x000fe20000000000 */
[----:B------:R-:W-:Y:S01]  /*22e0*/  PLOP3.LUT P1, PT, PT, PT, PT, 0x80, 0x8 ;  /* 0x000000000008781c */ /* 0x000fe20003f2f070 */
[----:B------:R-:W-:Y:S02]  /*22f0*/  IMAD.IADD R15, R10, 0x1, R63 ;  /* 0x000000010a0f7824 */ /* 0x000fe400078e023f */
[----:B------:R-:W-:Y:S01]  /*2300*/  IMAD.IADD R14, R9, 0x1, R62 ;  /* 0x00000001090e7824 */ /* 0x000fe200078e023e */
[----:B------:R-:W-:-:S04]  /*2310*/  ISETP.NE.AND P0, PT, R16, 0x2, PT ;  /* 0x000000021000780c */ /* 0x000fc80003f05270 */
[----:B------:R-:W-:Y:S02]  /*2320*/  SEL R2, RZ, 0x1, P0 ;  /* 0x00000001ff027807 */ /* 0x000fe40000000000 */
[----:B------:R-:W-:Y:S02]  /*2330*/  SEL R16, R16, RZ, P0 ;  /* 0x000000ff10107207 */ /* 0x000fe40000000000 */
[----:B------:R-:W-:Y:S01]  /*2340*/  LOP3.LUT R13, R13, R2, RZ, 0x3c, !PT ;  /* 0x000000020d0d7212 */ /* 0x000fe200078e3cff */
[----:B------:R-:W-:Y:S06]  /*2350*/  @P2 BRA `(.L_x_35) ;  /* 0xfffffff000982947 */ /* 0x000fec000383ffff */
[----:B------:R-:W-:Y:S01]  /*2360*/  UIADD3 UR4, UPT, UPT, UR4, 0x40, URZ ;  /* 0x0000004004047890 */ /* 0x000fe2000fffe0ff */
[----:B------:R-:W-:-:S03]  /*2370*/  SHF.L.U32 R2, R17, 0x1f, RZ ;  /* 0x0000001f11027819 */ /* 0x000fc600000006ff */
[----:B------:R-:W-:-:S09]  /*2380*/  ULEA UR5, UR6, UR4, 0x3 ;  /* 0x0000000406057291 */ /* 0x000fd2000f8e18ff */
[----:B------:R-:W1:Y:S02]  /*2390*/  SYNCS.PHASECHK.TRANS64.TRYWAIT P0, [UR5], R2 ;  /* 0x00000002ff0075a7 */ /* 0x000e640008001105 */
[----:B-1----:R-:W-:Y:S05]  /*23a0*/  @!P0 BRA `(.L_x_36) ;  /* 0x0000005800b48947 */ /* 0x002fea0003800000 */
.L_x_140:
[----:B------:R-:W-:-:S04]  /*23b0*/  UIADD3 UR6, UPT, UPT, UR6, 0x1, URZ ;  /* 0x0000000106067890 */ /* 0x000fc8000fffe0ff */
[----:B------:R-:W-:-:S04]  /*23c0*/  UISETP.NE.AND UP0, UPT, UR6, 0x8, UPT ;  /* 0x000000080600788c */ /* 0x000fc8000bf05270 */
[----:B------:R-:W-:Y:S02]  /*23d0*/  USEL UR7, URZ, 0x1, UP0 ;  /* 0x00000001ff077887 */ /* 0x000fe40008000000 */
[----:B------:R-:W-:-:S04]  /*23e0*/  USEL UR6, UR6, URZ, UP0 ;  /* 0x000000ff06067287 */ /* 0x000fc80008000000 */
[----:B------:R-:W-:Y:S01]  /*23f0*/  ULEA UR5, UR6, UR4, 0x3 ;  /* 0x0000000406057291 */ /* 0x000fe2000f8e18ff */
[----:B-1----:R-:W-:-:S04]  /*2400*/  LOP3.LUT R2, R17, UR7, RZ, 0x3c, !PT ;  /* 0x0000000711027c12 */ /* 0x002fc8000f8e3cff */
[----:B------:R-:W-:-:S04]  /*2410*/  SHF.L.U32 R3, R2, 0x1f, RZ ;  /* 0x0000001f02037819 */ /* 0x000fc800000006ff */
[----:B------:R-:W1:Y:S02]  /*2420*/  SYNCS.PHASECHK.TRANS64.TRYWAIT P0, [UR5], R3 ;  /* 0x00000003ff0075a7 */ /* 0x000e640008001105 */
[----:B-1----:R-:W-:Y:S05]  /*2430*/  @!P0 BRA `(.L_x_37) ;  /* 0x0000005800a88947 */ /* 0x002fea0003800000 */
.L_x_142:
[----:B------:R-:W-:-:S04]  /*2440*/  UIADD3 UR6, UPT, UPT, UR6, 0x1, URZ ;  /* 0x0000000106067890 */ /* 0x000fc8000fffe0ff */
[----:B------:R-:W-:-:S04]  /*2450*/  UISETP.NE.AND UP0, UPT, UR6, 0x8, UPT ;  /* 0x000000080600788c */ /* 0x000fc8000bf05270 */
[----:B------:R-:W-:Y:S02]  /*2460*/  USEL UR7, URZ, 0x1, UP0 ;  /* 0x00000001ff077887 */ /* 0x000fe40008000000 */
[----:B------:R-:W-:-:S04]  /*2470*/  USEL UR6, UR6, URZ, UP0 ;  /* 0x000000ff06067287 */ /* 0x000fc80008000000 */
[----:B------:R-:W-:Y:S01]  /*2480*/  ULEA UR5, UR6, UR4, 0x3 ;  /* 0x0000000406057291 */ /* 0x000fe2000f8e18ff */
[----:B------:R-:W-:-:S04]  /*2490*/  LOP3.LUT R2, R2, UR7, RZ, 0x3c, !PT ;  /* 0x0000000702027c12 */ /* 0x000fc8000f8e3cff */
[----:B-1----:R-:W-:-:S04]  /*24a0*/  SHF.L.U32 R3, R2, 0x1f, RZ ;  /* 0x0000001f02037819 */ /* 0x002fc800000006ff */
[----:B------:R-:W1:Y:S02]  /*24b0*/  SYNCS.PHASECHK.TRANS64.TRYWAIT P0, [UR5], R3 ;  /* 0x00000003ff0075a7 */ /* 0x000e640008001105 */
[----:B-1----:R-:W-:Y:S05]  /*24c0*/  @!P0 BRA `(.L_x_38) ;  /* 0x00000058009c8947 */ /* 0x002fea0003800000 */
.L_x_144:
        /* <DEDUP_REMOVED lines=9> */
.L_x_146:
        /* <DEDUP_REMOVED lines=9> */
.L_x_148:
        /* <DEDUP_REMOVED lines=9> */
.L_x_150:
        /* <DEDUP_REMOVED lines=9> */
.L_x_152:
[----:B------:R-:W-:-:S04]  /*2710*/  UIADD3 UR6, UPT, UPT, UR6, 0x1, URZ ;  /* 0x0000000106067890 */ /* 0x000fc8000fffe0ff */
[----:B------:R-:W-:-:S04]  /*2720*/  UISETP.NE.AND UP0, UPT, UR6, 0x8, UPT ;  /* 0x000000080600788c */ /* 0x000fc8000bf05270 */
[----:B------:R-:W-:Y:S02]  /*2730*/  USEL UR5, URZ, 0x1, UP0 ;  /* 0x00000001ff057887 */ /* 0x000fe40008000000 */
[----:B------:R-:W-:-:S04]  /*2740*/  USEL UR6, UR6, URZ, UP0 ;  /* 0x000000ff06067287 */ /* 0x000fc80008000000 */
[----:B------:R-:W-:Y:S01]  /*2750*/  ULEA UR6, UR6, UR4, 0x3 ;  /* 0x0000000406067291 */ /* 0x000fe2000f8e18ff */
[----:B------:R-:W-:-:S04]  /*2760*/  LOP3.LUT R2, R2, UR5, RZ, 0x3c, !PT ;  /* 0x0000000502027c12 */ /* 0x000fc8000f8e3cff */
[----:B------:R-:W-:Y:S01]  /*2770*/  SHF.L.U32 R2, R2, 0x1f, RZ ;  /* 0x0000001f02027819 */ /* 0x000fe200000006ff */
[----:B-1--4-:R-:W-:-:S07]  /*2780*/  IMAD.U32 R0, RZ, RZ, UR6 ;  /* 0x00000006ff007e24 */ /* 0x012fce000f8e00ff */
.L_x_43:
[----:B-1----:R1:W2:Y:S02]  /*2790*/  SYNCS.PHASECHK.TRANS64.TRYWAIT P0, [R0+URZ], R2 ;  /* 0x00000002000075a7 */ /* 0x0022a400080011ff */
[----:B--2---:R-:W-:Y:S05]  /*27a0*/  @!P0 NANOSLEEP.SYNCS 0x989680 ;  /* 0x009896800000895d */ /* 0x004fea0003900000 */
[----:B------:R-:W2:Y:S02]  /*27b0*/  @!P0 SYNCS.PHASECHK.TRANS64 P0, [R0+URZ], R2 ;  /* 0x00000002000085a7 */ /* 0x000ea400080010ff */
[----:B--2---:R-:W-:Y:S05]  /*27c0*/  @P0 EXIT ;  /* 0x000000000000094d */ /* 0x004fea0003800000 */
[----:B------:R-:W-:Y:S05]  /*27d0*/  BRA `(.L_x_43) ;  /* 0xfffffffc00ec7947 */ /* 0x000fea000383ffff */
.L_x_17:
[----:B------:R-:W-:-:S04]  /*27e0*/  UISETP.NE.AND UP1, UPT, UR37, URZ, UPT ;  /* 0x000000ff2500728c */ /* 0x000fc8000bf25270 */
[----:B------:R-:W-:-:S09]  /*27f0*/  UISETP.NE.OR UP1, UPT, UR8, 0x1, UP1 ;  /* 0x000000010800788c */ /* 0x000fd20008f25670 */
[----:B------:R-:W-:Y:S05]  /*2800*/  BRA.U UP1, `(.L_x_44) ;  /* 0x0000000501487547 */ /* 0x000fea000b800000 */
[----:B------:R-:W-:Y:S01]  /*2810*/  ISETP.NE.AND P2, PT, R2, RZ, PT ;  /* 0x000000ff0200720c */ /* 0x000fe20003f45270 */
[----:B------:R-:W-:Y:S01]  /*2820*/  IMAD.MOV.U32 R12, RZ, RZ, 0x1 ;  /* 0x00000001ff0c7424 */ /* 0x000fe200078e00ff */
[----:B------:R-:W-:Y:S02]  /*2830*/  CS2R R10, SRZ ;  /* 0x00000000000a7805 */ /* 0x000fe4000001ff00 */
[----:B------:R-:W-:Y:S01]  /*2840*/  CS2R R8, SRZ ;  /* 0x0000000000087805 */ /* 0x000fe2000001ff00 */
[----:B------:R-:W-:Y:S01]  /*2850*/  UMOV UR4, 0x400 ;  /* 0x0000040000047882 */ /* 0x000fe20000000000 */
[----:B------:R-:W-:Y:S01]  /*2860*/  UMOV UR6, URZ ;  /* 0x000000ff00067c82 */ /* 0x000fe20008000000 */
[----:B------:R-:W-:-:S12]  /*2870*/  ULEA UR37, UR37, UR4, 0x18 ;  /* 0x0000000425257291 */ /* 0x000fd8000f8ec0ff */
.L_x_48:
[----:B------:R-:W-:Y:S02]  /*2880*/  LEA R0, R8, UR37, 0x3 ;  /* 0x0000002508007c11 */ /* 0x000fe4000f8e18ff */
[----:B------:R-:W-:-:S03]  /*2890*/  SHF.L.U32 R4, R9, 0x1f, RZ ;  /* 0x0000001f09047819 */ /* 0x000fc600000006ff */
[----:B------:R-:W-:Y:S01]  /*28a0*/  VIADD R5, R0, 0x140 ;  /* 0x0000014000057836 */ /* 0x000fe20000000000 */
[----:B------:R-:W1:Y:S02]  /*28b0*/  SYNCS.PHASECHK.TRANS64.TRYWAIT P0, [R0+URZ+0x130], R4 ;  /* 0x00013004000075a7 */ /* 0x000e6400080011ff */
[----:B-1----:R-:W-:Y:S05]  /*28c0*/  @!P0 BRA `(.L_x_45) ;  /* 0x0000005800148947 */ /* 0x002fea0003800000 */
.L_x_153:
[----:B------:R-:W-:Y:S01]  /*28d0*/  ULEA UR5, UR6, UR37, 0x3 ;  /* 0x0000002506057291 */ /* 0x000fe2000f8e18ff */
[----:B-1----:R-:W-:Y:S01]  /*28e0*/  PRMT R0, RZ, 0x654, R5 ;  /* 0x00000654ff007816 */ /* 0x002fe20000000005 */
[----:B------:R-:W-:Y:S01]  /*28f0*/  @!P2 IMAD.MOV.U32 R4, RZ, RZ, 0x10 ;  /* 0x00000010ff04a424 */ /* 0x000fe200078e00ff */
[----:B------:R-:W-:Y:S01]  /*2900*/  SHF.L.U32 R5, R12, 0x1f, RZ ;  /* 0x0000001f0c057819 */ /* 0x000fe200000006ff */
[----:B------:R-:W-:Y:S01]  /*2910*/  UIADD3 UR4, UPT, UPT, UR5, 0xd0, URZ ;  /* 0x000000d005047890 */ /* 0x000fe2000fffe0ff */
[----:B------:R1:W-:Y:S05]  /*2920*/  SYNCS.ARRIVE.TRANS64.RED.A1T0 RZ, [R0+URZ], RZ ;  /* 0x000000ff00ff79a7 */ /* 0x0003ea00081004ff */
[----:B------:R-:W-:Y:S01]  /*2930*/  IMAD.U32 R6, RZ, RZ, UR4 ;  /* 0x00000004ff067e24 */ /* 0x000fe2000f8e00ff */
[----:B------:R-:W2:Y:S04]  /*2940*/  SYNCS.PHASECHK.TRANS64.TRYWAIT P0, [UR5+0xe0], R5 ;  /* 0x0000e005ff0075a7 */ /* 0x000ea80008001105 */
[----:B------:R-:W-:Y:S01]  /*2950*/  PRMT R6, R2, 0x654, R6 ;  /* 0x0000065402067816 */ /* 0x000fe20000000006 */
[----:B-12---:R-:W-:Y:S06]  /*2960*/  @!P0 BRA `(.L_x_46) ;  /* 0x0000005800008947 */ /* 0x006fec0003800000 */
.L_x_155:
[----:B------:R-:W-:Y:S01]  /*2970*/  ULEA UR4, UR6, UR37, 0x4 ;  /* 0x0000002506047291 */ /* 0x000fe2000f8e20ff */
[----:B------:R-:W-:Y:S01]  /*2980*/  SEL R3, R6, R3, !P2 ;  /* 0x0000000306037207 */ /* 0x000fe20005000000 */
[----:B------:R-:W-:Y:S01]  /*2990*/  UIADD3 UR5, UPT, UPT, UR5, 0xd0, URZ ;  /* 0x000000d005057890 */ /* 0x000fe2000fffe0ff */
[----:B-1----:R-:W-:Y:S01]  /*29a0*/  LEA R0, R11, UR37, 0x3 ;  /* 0x000000250b007c11 */ /* 0x002fe2000f8e18ff */
[----:B------:R-:W-:Y:S01]  /*29b0*/  UIADD3 UR4, UPT, UPT, UR4, 0x160, URZ ;  /* 0x0000016004047890 */ /* 0x000fe2000fffe0ff */
[----:B------:R1:W-:Y:S01]  /*29c0*/  @!P2 SYNCS.ARRIVE.TRANS64.RED RZ, [R3+URZ], R4 ;  /* 0x0000000403ffa9a7 */ /* 0x0003e200080004ff */
[----:B------:R-:W-:Y:S01]  /*29d0*/  UIADD3 UR6, UPT, UPT, UR6, 0x1, URZ ;  /* 0x0000000106067890 */ /* 0x000fe2000fffe0ff */
[----:B------:R-:W-:-:S03]  /*29e0*/  VIADD R8, R8, 0x1 ;  /* 0x0000000108087836 */ /* 0x000fc60000000000 */
[----:B------:R-:W-:Y:S02]  /*29f0*/  UISETP.NE.AND UP0, UPT, UR6, 0x2, UPT ;  /* 0x000000020600788c */ /* 0x000fe4000bf05270 */
[----:B------:R-:W-:Y:S01]  /*2a00*/  ISETP.NE.AND P0, PT, R8, 0x2, PT ;  /* 0x000000020800780c */ /* 0x000fe20003f05270 */
[----:B------:R-:W-:Y:S06]  /*2a10*/  UGETNEXTWORKID.BROADCAST [UR4], [UR5] ;  /* 0x00000000040073ca */ /* 0x000fec0008000100 */
[----:B------:R-:W-:Y:S02]  /*2a20*/  USEL UR4, URZ, 0x1, UP0 ;  /* 0x00000001ff047887 */ /* 0x000fe40008000000 */
[----:B------:R-:W-:-:S04]  /*2a30*/  USEL UR6, UR6, URZ, UP0 ;  /* 0x000000ff06067287 */ /* 0x000fc80008000000 */
[----:B------:R-:W-:Y:S02]  /*2a40*/  LOP3.LUT R12, R12, UR4, RZ, 0x3c, !PT ;  /* 0x000000040c0c7c12 */ /* 0x000fe4000f8e3cff */
[----:B-1----:R-:W-:-:S04]  /*2a50*/  SHF.L.U32 R4, R10, 0x1f, RZ ;  /* 0x0000001f0a047819 */ /* 0x002fc800000006ff */
[----:B------:R-:W1:Y:S02]  /*2a60*/  SYNCS.PHASECHK.TRANS64.TRYWAIT P1, [R0+URZ+0xd0], R4 ;  /* 0x0000d004000075a7 */ /* 0x000e6400080211ff */
[----:B-1----:R-:W-:Y:S05]  /*2a70*/  @!P1 BRA `(.L_x_47) ;  /* 0x0000005400d49947 */ /* 0x002fea0003800000 */
.L_x_156:
[C---:B-1----:R-:W-:Y:S01]  /*2a80*/  LEA R4, R11.reuse, UR37, 0x4 ;  /* 0x000000250b047c11 */ /* 0x042fe2000f8e20ff */
[----:B------:R-:W-:Y:S01]  /*2a90*/  VIADD R0, R0, 0xe0 ;  /* 0x000000e000007836 */ /* 0x000fe20000000000 */
[----:B------:R-:W-:Y:S01]  /*2aa0*/  SEL R8, R8, RZ, P0 ;  /* 0x000000ff08087207 */ /* 0x000fe20000000000 */
[----:B------:R-:W-:-:S03]  /*2ab0*/  VIADD R11, R11, 0x1 ;  /* 0x000000010b0b7836 */ /* 0x000fc60000000000 */
[----:B------:R-:W1:Y:S01]  /*2ac0*/  LDS.128 R4, [R4+0x160] ;  /* 0x0001600004047984 */ /* 0x000e620000000c00 */
[----:B------:R-:W-:Y:S02]  /*2ad0*/  PRMT R0, RZ, 0x654, R0 ;  /* 0x00000654ff007816 */ /* 0x000fe40000000000 */
[C---:B------:R-:W-:Y:S01]  /*2ae0*/  ISETP.NE.AND P1, PT, R11.reuse, 0x2, PT ;  /* 0x000000020b00780c */ /* 0x040fe20003f25270 */
[----:B------:R-:W-:Y:S01]  /*2af0*/  @!PT LDS RZ, [RZ] ;  /* 0x00000000fffff984 */ /* 0x000fe20000000800 */
[----:B------:R-:W-:Y:S01]  /*2b00*/  @!PT LDS RZ, [RZ] ;  /* 0x00000000fffff984 */ /* 0x000fe20000000800 */
[----:B------:R-:W-:Y:S01]  /*2b10*/  @!PT LDS RZ, [RZ] ;  /* 0x00000000fffff984 */ /* 0x000fe20000000800 */
[----:B------:R-:W-:Y:S01]  /*2b20*/  @!PT LDS RZ, [RZ] ;  /* 0x00000000fffff984 */ /* 0x000fe20000000800 */
[----:B------:R2:W-:Y:S06]  /*2b30*/  MEMBAR.ALL.CTA ;  /* 0x0000000000007992 */ /* 0x0005ec0000008000 */
[----:B--2---:R-:W2:Y:S01]  /*2b40*/  FENCE.VIEW.ASYNC.S ;  /* 0x00000000000073c6 */ /* 0x004ea20000000000 */
[----:B------:R-:W-:Y:S01]  /*2b50*/  SEL R11, R11, RZ, P1 ;  /* 0x000000ff0b0b7207 */ /* 0x000fe20000800000 */
[----:B--2---:R2:W-:Y:S01]  /*2b60*/  SYNCS.ARRIVE.TRANS64.RED.A1T0 RZ, [R0+URZ], RZ ;  /* 0x000000ff00ff79a7 */ /* 0x0045e200081004ff */
[----:B-1----:R-:W-:-:S02]  /*2b70*/  LOP3.LUT P3, RZ, R6, 0x1, RZ, 0xc0, !PT ;  /* 0x0000000106ff7812 */ /* 0x002fc4000786c0ff */
[----:B------:R-:W-:-:S04]  /*2b80*/  SEL R4, RZ, 0x1, P1 ;  /* 0x00000001ff047807 */ /* 0x000fc80000800000 */
[----:B------:R-:W-:Y:S02]  /*2b90*/  LOP3.LUT R10, R10, R4, RZ, 0x3c, !PT ;  /* 0x000000040a0a7212 */ /* 0x000fe400078e3cff */
[----:B--2---:R-:W-:-:S04]  /*2ba0*/  SEL R0, RZ, 0x1, P0 ;  /* 0x00000001ff007807 */ /* 0x004fc80000000000 */
[----:B------:R-:W-:Y:S01]  /*2bb0*/  LOP3.LUT R9, R9, R0, RZ, 0x3c, !PT ;  /* 0x0000000009097212 */ /* 0x000fe200078e3cff */
[----:B------:R-:W-:Y:S06]  /*2bc0*/  @P3 BRA `(.L_x_48) ;  /* 0xfffffffc002c3947 */ /* 0x000fec000383ffff */
[----:B------:R-:W-:Y:S01]  /*2bd0*/  ULEA UR5, UR6, UR37, 0x3 ;  /* 0x0000002506057291 */ /* 0x000fe2000f8e18ff */
[----:B------:R-:W-:-:S08]  /*2be0*/  SHF.L.U32 R2, R12, 0x1f, RZ ;  /* 0x0000001f0c027819 */ /* 0x000fd000000006ff */
[----:B------:R-:W1:Y:S02]  /*2bf0*/  SYNCS.PHASECHK.TRANS64 P0, [UR5+0xe0], R2 ;  /* 0x0000e002ff0075a7 */ /* 0x000e640008001005 */
[----:B-1----:R-:W-:Y:S05]  /*2c00*/  @P0 BRA `(.L_x_49) ;  /* 0x0000000000080947 */ /* 0x002fea0003800000 */
[----:B------:R-:W1:Y:S02]  /*2c10*/  SYNCS.PHASECHK.TRANS64.TRYWAIT P0, [UR5+0xe0], R2 ;  /* 0x0000e002ff0075a7 */ /* 0x000e640008001105 */
[----:B-1----:R-:W-:Y:S05]  /*2c20*/  @!P0 BRA `(.L_x_50) ;  /* 0x00000054007c8947 */ /* 0x002fea0003800000 */
.L_x_49:
[----:B------:R-:W-:-:S04]  /*2c30*/  UIADD3 UR4, UPT, UPT, UR6, 0x1, URZ ;  /* 0x0000000106047890 */ /* 0x000fc8000fffe0ff */
[----:B------:R-:W-:-:S04]  /*2c40*/  UISETP.NE.AND UP0, UPT, UR4, 0x2, UPT ;  /* 0x000000020400788c */ /* 0x000fc8000bf05270 */
[----:B------:R-:W-:Y:S02]  /*2c50*/  USEL UR7, URZ, 0x1, UP0 ;  /* 0x00000001ff077887 */ /* 0x000fe40008000000 */
[----:B------:R-:W-:-:S04]  /*2c60*/  USEL UR4, UR4, URZ, UP0 ;  /* 0x000000ff04047287 */ /* 0x000fc80008000000 */
[----:B------:R-:W-:Y:S01]  /*2c70*/  ULEA UR4, UR4, UR37, 0x3 ;  /* 0x0000002504047291 */ /* 0x000fe2000f8e18ff */
[----:B-1----:R-:W-:-:S04]  /*2c80*/  LOP3.LUT R2, R12, UR7, RZ, 0x3c, !PT ;  /* 0x000000070c027c12 */ /* 0x002fc8000f8e3cff */
[----:B------:R-:W-:-:S04]  /*2c90*/  SHF.L.U32 R0, R2, 0x1f, RZ ;  /* 0x0000001f02007819 */ /* 0x000fc800000006ff */
[----:B------:R-:W1:Y:S02]  /*2ca0*/  SYNCS.PHASECHK.TRANS64 P0, [UR4+0xe0], R0 ;  /* 0x0000e000ff0075a7 */ /* 0x000e640008001004 */
[----:B-1----:R-:W-:Y:S05]  /*2cb0*/  @P0 EXIT ;  /* 0x000000000000094d */ /* 0x002fea0003800000 */
[----:B------:R-:W-:Y:S02]  /*2cc0*/  SHF.L.U32 R2, R2, 0x1f, RZ ;  /* 0x0000001f02027819 */ /* 0x000fe400000006ff */
[----:B------:R-:W-:-:S07]  /*2cd0*/  MOV R0, UR4 ;  /* 0x0000000400007c02 */ /* 0x000fce0008000f00 */
.L_x_51:
[----:B-1----:R1:W2:Y:S02]  /*2ce0*/  SYNCS.PHASECHK.TRANS64.TRYWAIT P0, [R0+URZ+0xe0], R2 ;  /* 0x0000e002000075a7 */ /* 0x0022a400080011ff */
[----:B--2---:R-:W-:Y:S05]  /*2cf0*/  @!P0 NANOSLEEP.SYNCS 0x989680 ;  /* 0x009896800000895d */ /* 0x004fea0003900000 */
[----:B------:R-:W2:Y:S02]  /*2d00*/  @!P0 SYNCS.PHASECHK.TRANS64 P0, [R0+URZ+0xe0], R2 ;  /* 0x0000e002000085a7 */ /* 0x000ea400080010ff */
[----:B--2---:R-:W-:Y:S05]  /*2d10*/  @P0 EXIT ;  /* 0x000000000000094d */ /* 0x004fea0003800000 */
[----:B------:R-:W-:Y:S05]  /*2d20*/  BRA `(.L_x_51) ;  /* 0xfffffffc00ec7947 */ /* 0x000fea000383ffff */
.L_x_44:
[----:B------:R-:W-:-:S09]  /*2d30*/  UISETP.NE.AND UP1, UPT, UR8, URZ, UPT ;  /* 0x000000ff0800728c */ /* 0x000fd2000bf25270 */
[----:B------:R-:W-:Y:S05]  /*2d40*/  BRA.U UP1, `(.L_x_52) ;  /* 0x0000000d01cc7547 */ /* 0x000fea000b800000 */
[----:B------:R-:W-:Y:S01]  /*2d50*/  UMOV UR4, 0x40 ;  /* 0x0000004000047882 */ /* 0x000fe20000000000 */
[----:B------:R-:W-:Y:S01]  /*2d60*/  NOP ;  /* 0x0000000000007918 */ /* 0x000fe20000000000 */
[----:B------:R-:W-:Y:S01]  /*2d70*/  ULEA UR4, UR37, UR4, 0x18 ;  /* 0x0000000425047291 */ /* 0x000fe2000f8ec0ff */
[----:B------:R-:W-:Y:S02]  /*2d80*/  UMOV UR5, 0x400 ;  /* 0x0000040000057882 */ /* 0x000fe40000000000 */
[----:B------:R-:W-:-:S06]  /*2d90*/  ULEA UR37, UR37, UR5, 0x18 ;  /* 0x0000000525257291 */ /* 0x000fcc000f8ec0ff */
[----:B------:R-:W1:Y:S02]  /*2da0*/  LDS.U8 R0, [UR4+0x1c] ;  /* 0x00001c04ff007984 */ /* 0x000e640008000000 */
[----:B-1----:R-:W-:-:S13]  /*2db0*/  ISETP.NE.AND P0, PT, R0, RZ, PT ;  /* 0x000000ff0000720c */ /* 0x002fda0003f05270 */
[----:B------:R-:W-:Y:S05]  /*2dc0*/  @P0 BRA `(.L_x_53) ;  /* 0x0000000000580947 */ /* 0x000fea0003800000 */
[----:B------:R-:W-:-:S13]  /*2dd0*/  ELECT P0, URZ, PT ;  /* 0x0000000000ff782f */ /* 0x000fda0003800000 */
[----:B------:R-:W-:Y:S05]  /*2de0*/  @!P0 BRA `(.L_x_54) ;  /* 0x0000000000608947 */ /* 0x000fea0003800000 */
[----:B------:R-:W-:Y:S01]  /*2df0*/  UMOV UR5, 0x10 ;  /* 0x0000001000057882 */ /* 0x000fe20000000000 */
[----:B------:R-:W-:Y:S01]  /*2e00*/  HFMA2 R0, -RZ, RZ, 0, 5.9604644775390625e-08 ;  /* 0x00000001ff007431 */ /* 0x000fe200000001ff */
[----:B------:R-:W-:-:S03]  /*2e10*/  MOV R2, 0xffff ;  /* 0x0000ffff00027802 */ /* 0x000fc60000000f00 */
[----:B------:R-:W-:Y:S04]  /*2e20*/  DEPBAR.LE SB1, 0x36 ;  /* 0x00009d800000791a */ /* 0x000fe80000000000 */
[----:B------:R-:W1:Y:S02]  /*2e30*/  UTCATOMSWS.FIND_AND_SET.ALIGN UP0, UR5, UR5 ;  /* 0x00000005000575e3 */ /* 0x000e640008000800 */
[----:B-1----:R-:W-:Y:S01]  /*2e40*/  MOV R3, UR5 ;  /* 0x0000000500037c02 */ /* 0x002fe20008000f00 */
[----:B------:R-:W-:Y:S06]  /*2e50*/  BRA.U UP0, `(.L_x_55) ;  /* 0x0000000100187547 */ /* 0x000fec000b800000 */
.L_x_56:
[----:B------:R-:W-:Y:S05]  /*2e60*/  NANOSLEEP 0x64 ;  /* 0x000000640000795d */ /* 0x000fea0003800000 */
[----:B------:R-:W-:-:S05]  /*2e70*/  UMOV UR5, 0x10 ;  /* 0x0000001000057882 */ /* 0x000fca0000000000 */
[----:B------:R-:W-:Y:S04]  /*2e80*/  DEPBAR.LE SB1, 0x36 ;  /* 0x00009d800000791a */ /* 0x000fe80000000000 */
[----:B------:R-:W1:Y:S02]  /*2e90*/  UTCATOMSWS.FIND_AND_SET.ALIGN UP0, UR5, UR5 ;  /* 0x00000005000575e3 */ /* 0x000e640008000800 */
[----:B-1----:R-:W-:Y:S01]  /*2ea0*/  MOV R3, UR5 ;  /* 0x0000000500037c02 */ /* 0x002fe20008000f00 */
[----:B------:R-:W-:Y:S05]  /*2eb0*/  BRA.U !UP0, `(.L_x_56) ;  /* 0xfffffffd08e87547 */ /* 0x000fea000b83ffff */
.L_x_55:
[-C--:B------:R-:W-:Y:S02]  /*2ec0*/  SHF.L.U32 R2, R2, R3.reuse, RZ ;  /* 0x0000000302027219 */ /* 0x080fe400000006ff */
[----:B------:R-:W-:Y:S01]  /*2ed0*/  SHF.L.U32 R0, R0, R3, RZ ;  /* 0x0000000300007219 */ /* 0x000fe200000006ff */
[----:B------:R-:W-:Y:S02]  /*2ee0*/  IMAD.SHL.U32 R3, R3, 0x20, RZ ;  /* 0x0000002003037824 */ /* 0x000fe400078e00ff */
[----:B------:R1:W-:Y:S04]  /*2ef0*/  ATOMS.OR RZ, [UR4+0x14], R2 ;  /* 0x00001402ffff798c */ /* 0x0003e8000b000004 */
[----:B------:R1:W-:Y:S04]  /*2f00*/  ATOMS.OR RZ, [UR4+0x18], R0 ;  /* 0x00001800ffff798c */ /* 0x0003e8000b000004 */
[----:B------:R1:W-:Y:S01]  /*2f10*/  STS [UR37+0x180], R3 ;  /* 0x00018003ff007988 */ /* 0x0003e20008000825 */
[----:B------:R-:W-:Y:S05]  /*2f20*/  BRA `(.L_x_54) ;  /* 0x0000000000107947 */ /* 0x000fea0003800000 */
.L_x_53:
[----:B------:R-:W-:Y:S02]  /*2f30*/  MOV R0, 0xffffffff ;  /* 0xffffffff00007802 */ /* 0x000fe40000000f00 */
[----:B------:R-:W-:-:S03]  /*2f40*/  MOV R2, 0x2f70 ;  /* 0x00002f7000027802 */ /* 0x000fc60000000f00 */
[----:B------:R1:W-:Y:S04]  /*2f50*/  STS [UR37+0x180], R0 ;  /* 0x00018000ff007988 */ /* 0x0003e80008000825 */
[----:B-1-3-5:R-:W-:Y:S05]  /*2f60*/  CALL.REL.NOINC `($__internal_1_$__cuda_sm10x_tcgen05_guardrail_trap_phase_invalid_during_alloc) ;  /* 0x0000005800c47944 */ /* 0x02afea0003c00000 */
.L_x_54:
[----:B------:R-:W-:Y:S05]  /*2f70*/  WARPSYNC.ALL ;  /* 0x0000000000007948 */ /* 0x000fea0003800000 */
[----:B------:R-:W2:Y:S01]  /*2f80*/  S2UR UR5, SR_CgaCtaId ;  /* 0x00000000000579c3 */ /* 0x000ea20000008800 */
[----:B------:R-:W-:Y:S01]  /*2f90*/  UMOV UR4, 0x400 ;  /* 0x0000040000047882 */ /* 0x000fe20000000000 */
[----:B------:R-:W-:-:S06]  /*2fa0*/  NOP ;  /* 0x0000000000007918 */ /* 0x000fcc0000000000 */
[----:B------:R-:W-:Y:S06]  /*2fb0*/  BAR.ARV 0x6, 0xa0 ;  /* 0x0182800000007b1d */ /* 0x000fec0000002000 */
[----:B------:R-:W4:Y:S01]  /*2fc0*/  LDCU UR7, c[0x0][0x38c] ;  /* 0x00007180ff0777ac */ /* 0x000f220008000800 */
[----:B------:R-:W-:Y:S01]  /*2fd0*/  IMAD.MOV.U32 R11, RZ, RZ, 0x1 ;  /* 0x00000001ff0b7424 */ /* 0x000fe200078e00ff */
[----:B------:R-:W-:Y:S01]  /*2fe0*/  CS2R R8, SRZ ;  /* 0x0000000000087805 */ /* 0x000fe2000001ff00 */
[----:B------:R-:W-:Y:S01]  /*2ff0*/  IMAD.MOV.U32 R10, RZ, RZ, RZ ;  /* 0x000000ffff0a7224 */ /* 0x000fe200078e00ff */
[----:B------:R-:W3:Y:S01]  /*3000*/  LDCU UR6, c[0x0][0x38c] ;  /* 0x00007180ff0677ac */ /* 0x000ee20008000800 */
[----:B------:R-:W-:Y:S01]  /*3010*/  UMOV UR15, URZ ;  /* 0x000000ff000f7c82 */ /* 0x000fe20008000000 */
[----:B------:R-:W-:Y:S01]  /*3020*/  UMOV UR14, URZ ;  /* 0x000000ff000e7c82 */ /* 0x000fe20008000000 */
[----:B--2---:R-:W-:Y:S01]  /*3030*/  ULEA UR5, UR5, UR4, 0x18 ;  /* 0x0000000405057291 */ /* 0x004fe2000f8ec0ff */
[----:B------:R-:W-:Y:S01]  /*3040*/  UMOV UR24, 0x0 ;  /* 0x0000000000187882 */ /* 0x000fe20000000000 */
[----:B------:R-:W-:-:S02]  /*3050*/  UMOV UR25, 0x4200910 ;  /* 0x0420091000197882 */ /* 0x000fc40000000000 */
[----:B------:R-:W-:Y:S02]  /*3060*/  UIADD3 UR10, UPT, UPT, UR5, 0x8800, URZ ;  /* 0x00008800050a7890 */ /* 0x000fe4000fffe0ff */
[----:B------:R-:W-:Y:S02]  /*3070*/  UIADD3 UR11, UPT, UPT, UR5, 0x18800, URZ ;  /* 0x00018800050b7890 */ /* 0x000fe4000fffe0ff */
[----:B----4-:R-:W-:Y:S01]  /*3080*/  UIADD3 UR7, UPT, UPT, UR7, 0x1f, URZ ;  /* 0x0000001f07077890 */ /* 0x010fe2000fffe0ff */
[----:B-1----:R-:W1:Y:S01]  /*3090*/  LDS R0, [UR5+0x180] ;  /* 0x00018005ff007984 */ /* 0x002e620008000800 */
[----:B------:R-:W-:Y:S02]  /*30a0*/  USHF.R.U32.HI UR10, URZ, 0x4, UR10 ;  /* 0x00000004ff0a7899 */ /* 0x000fe4000801160a */
[----:B------:R-:W-:Y:S02]  /*30b0*/  USHF.R.S32.HI UR4, URZ, 0x1f, UR7 ;  /* 0x0000001fff047899 */ /* 0x000fe40008011407 */
[----:B------:R-:W-:-:S02]  /*30c0*/  USHF.R.U32.HI UR11, URZ, 0x4, UR11 ;  /* 0x00000004ff0b7899 */ /* 0x000fc4000801160b */
[----:B------:R-:W-:Y:S02]  /*30d0*/  ULEA.HI UR4, UR4, UR7, URZ, 0x5 ;  /* 0x0000000704047291 */ /* 0x000fe4000f8f28ff */
[----:B------:R-:W-:Y:S02]  /*30e0*/  ULOP3.LUT UR10, UR10, 0x3fff, URZ, 0xc0, !UPT ;  /* 0x00003fff0a0a7892 */ /* 0x000fe4000f8ec0ff */
[----:B------:R-:W-:Y:S02]  /*30f0*/  USHF.R.S32.HI UR4, URZ, 0x5, UR4 ;  /* 0x00000005ff047899 */ /* 0x000fe40008011404 */
[----:B------:R-:W-:Y:S02]  /*3100*/  ULOP3.LUT UR11, UR11, 0x3fff, URZ, 0xc0, !UPT ;  /* 0x00003fff0b0b7892 */ /* 0x000fe4000f8ec0ff */
[----:B------:R-:W-:Y:S01]  /*3110*/  UISETP.LT.AND UP0, UPT, UR4, 0x1, UPT ;  /* 0x000000010400788c */ /* 0x000fe2000bf01270 */
[----:B------:R-:W-:Y:S01]  /*3120*/  UMOV UR22, 0x0 ;  /* 0x0000000000167882 */ /* 0x000fe20000000000 */
[----:B------:R-:W-:-:S02]  /*3130*/  UMOV UR23, 0x4200910 ;  /* 0x0420091000177882 */ /* 0x000fc40000000000 */
[----:B------:R-:W-:Y:S02]  /*3140*/  USEL UR9, UR4, 0x1, !UP0 ;  /* 0x0000000104097887 */ /* 0x000fe4000c000000 */
[----:B------:R-:W-:Y:S02]  /*3150*/  ULOP3.LUT UR10, UR10, 0x10000, URZ, 0xfc, !UPT ;  /* 0x000100000a0a7892 */ /* 0x000fe4000f8efcff */
[----:B------:R-:W-:Y:S02]  /*3160*/  ULOP3.LUT UR11, UR11, 0x10000, URZ, 0xfc, !UPT ;  /* 0x000100000b0b7892 */ /* 0x000fe4000f8efcff */
[----:B------:R-:W-:Y:S02]  /*3170*/  UIADD3 UR9, UPT, UPT, -UR9, URZ, URZ ;  /* 0x000000ff09097290 */ /* 0x000fe4000fffe1ff */
[----:B---3--:R-:W-:Y:S01]  /*3180*/  UISETP.GE.AND UP3, UPT, UR6, 0x1, UPT ;  /* 0x000000010600788c */ /* 0x008fe2000bf66270 */
[----:B------:R-:W-:Y:S01]  /*3190*/  UMOV UR20, 0x0 ;  /* 0x0000000000147882 */ /* 0x000fe20000000000 */
[----:B------:R-:W-:Y:S01]  /*31a0*/  UMOV UR21, 0x4200910 ;  /* 0x0420091000157882 */ /* 0x000fe20000000000 */
[----:B------:R-:W-:Y:S01]  /*31b0*/  UMOV UR18, 0x0 ;  /* 0x0000000000127882 */ /* 0x000fe20000000000 */
[----:B------:R-:W-:Y:S01]  /*31c0*/  UMOV UR19, 0x4200910 ;  /* 0x0420091000137882 */ /* 0x000fe20000000000 */
[----:B-1----:R-:W-:-:S15]  /*31d0*/  R2UR UR16, R0 ;  /* 0x00000000001072ca */ /* 0x002fde00000e0000 */
.L_x_63:
[----:B------:R-:W-:Y:S02]  /*31e0*/  LEA R0, R10, UR5, 0x3 ;  /* 0x000000050a007c11 */ /* 0x000fe4000f8e18ff */
[----:B------:R-:W-:Y:S02]  /*31f0*/  SHF.L.U32 R2, R9, 0x1f, RZ ;  /* 0x0000001f09027819 */ /* 0x000fe400000006ff */
[----:B------:R-:W-:Y:S01]  /*3200*/  PLOP3.LUT P0, PT, PT, PT, UP3, 0x80, 0x8 ;  /* 0x000000000008781c */ /* 0x000fe20003f0f038 */
[----:B------:R-:W-:Y:S01]  /*3210*/  VIADD R3, R0, 0xe0 ;  /* 0x000000e000037836 */ /* 0x000fe20000000000 */
[----:B-1----:R-:W1:Y:S02]  /*3220*/  SYNCS.PHASECHK.TRANS64.TRYWAIT P1, [R0+URZ+0xd0], R2 ;  /* 0x0000d002000075a7 */ /* 0x002e6400080211ff */
[----:B-1-3--:R-:W-:Y:S09]  /*3230*/  @!P1 BRA `(.L_x_57) ;  /* 0x0000005000109947 */ /* 0x00aff20003800000 */
.L_x_158:
[----:B------:R-:W-:Y:S01]  /*3240*/  LEA R4, R10, UR5, 0x4 ;  /* 0x000000050a047c11 */ /* 0x000fe2000f8e20ff */
[----:B------:R-:W-:Y:S01]  /*3250*/  @UP3 ULEA UR6, UR14, UR5, 0x3 ;  /* 0x000000050e063291 */ /* 0x000fe2000f8e18ff */
[----:B------:R-:W-:Y:S01]  /*3260*/  PLOP3.LUT P2, PT, PT, PT, PT, 0x80, 0x8 ;  /* 0x000000000008781c */ /* 0x000fe20003f4f070 */
[----:B------:R-:W-:Y:S01]  /*3270*/  ULEA UR7, UR15, UR5, 0x3 ;  /* 0x000000050f077291 */ /* 0x000fe2000f8e18ff */
[----:B------:R-:W-:Y:S02]  /*3280*/  PRMT R3, RZ, 0x654, R3 ;  /* 0x00000654ff037816 */ /* 0x000fe40000000003 */
[----:B------:R-:W2:Y:S01]  /*3290*/  LDS.128 R4, [R4+0x160] ;  /* 0x0001600004047984 */ /* 0x000ea20000000c00 */
[----:B-1----:R-:W-:Y:S02]  /*32a0*/  @P0 SHF.L.U32 R2, R8, 0x1f, RZ ;  /* 0x0000001f08020819 */ /* 0x002fe400000006ff */
[----:B------:R-:W-:Y:S01]  /*32b0*/  SHF.L.U32 R0, R11, 0x1f, RZ ;  /* 0x0000001f0b007819 */ /* 0x000fe200000006ff */
[----:B------:R-:W-:Y:S01]  /*32c0*/  @!PT LDS RZ, [RZ] ;  /* 0x00000000fffff984 */ /* 0x000fe20000000800 */
[----:B------:R-:W-:Y:S01]  /*32d0*/  @!PT LDS RZ, [RZ] ;  /* 0x00000000fffff984 */ /* 0x000fe20000000800 */
[----:B------:R-:W-:Y:S01]  /*32e0*/  @!PT LDS RZ, [RZ] ;  /* 0x00000000fffff984 */ /* 0x000fe20000000800 */
[----:B------:R-:W-:Y:S01]  /*32f0*/  @!PT LDS RZ, [RZ] ;  /* 0x00000000fffff984 */ /* 0x000fe20000000800 */
[----:B------:R1:W-:Y:S06]  /*3300*/  MEMBAR.ALL.CTA ;  /* 0x0000000000007992 */ /* 0x0003ec0000008000 */
[----:B-1----:R-:W1:Y:S02]  /*3310*/  FENCE.VIEW.ASYNC.S ;  /* 0x00000000000073c6 */ /* 0x002e640000000000 */
[----:B-1----:R1:W-:Y:S01]  /*3320*/  SYNCS.ARRIVE.TRANS64.RED.A1T0 RZ, [R3+URZ], RZ ;  /* 0x000000ff03ff79a7 */ /* 0x0023e200081004ff */
[----:B------:R1:W3:Y:S01]  /*3330*/  @P0 SYNCS.PHASECHK.TRANS64.TRYWAIT P2, [UR6], R2 ;  /* 0x00000002ff0005a7 */ /* 0x0002e20008041106 */
[----:B------:R-:W-:Y:S01]  /*3340*/  ULEA.HI UR6, UR15, UR15, URZ, 0x1 ;  /* 0x0000000f0f067291 */ /* 0x000fe2000f8f08ff */
[----:B--2---:R-:W-:-:S03]  /*3350*/  LOP3.LUT P1, RZ, R6, 0x1, RZ, 0xc0, !PT ;  /* 0x0000000106ff7812 */ /* 0x004fc6000782c0ff */
[----:B------:R-:W-:Y:S02]  /*3360*/  USHF.L.U32 UR8, UR6, 0x6, URZ ;  /* 0x0000000606087899 */ /* 0x000fe400080006ff */
[----:B------:R-:W-:Y:S02]  /*3370*/  ULOP3.LUT UR6, UR6, 0xffe, URZ, 0xc0, !UPT ;  /* 0x00000ffe06067892 */ /* 0x000fe4000f8ec0ff */
[----:B------:R-:W-:Y:S02]  /*3380*/  ULOP3.LUT UR8, UR8, 0xffffff80, URZ, 0xc0, !UPT ;  /* 0xffffff8008087892 */ /* 0x000fe4000f8ec0ff */
[----:B------:R-:W-:Y:S02]  /*3390*/  UIADD3 UR6, UPT, UPT, -UR6, UR15, URZ ;  /* 0x0000000f06067290 */ /* 0x000fe4000fffe1ff */
[----:B------:R-:W-:Y:S01]  /*33a0*/  UIADD3 UR8, UPT, UPT, UR16, UR8, URZ ;  /* 0x0000000810087290 */ /* 0x000fe2000fffe0ff */
[----:B------:R-:W2:Y:S03]  /*33b0*/  SYNCS.PHASECHK.TRANS64.TRYWAIT P0, [UR7+0x110], R0 ;  /* 0x00011000ff0075a7 */ /* 0x000ea60008001107 */
[----:B------:R-:W-:Y:S01]  /*33c0*/  ULEA UR8, UR6, UR8, 0x14 ;  /* 0x0000000806087291 */ /* 0x000fe2000f8ea0ff */
[----:B-123--:R-:W-:Y:S11]  /*33d0*/  @!P0 BRA `(.L_x_58) ;  /* 0x0000004c00bc8947 */ /* 0x00eff60003800000 */
.L_x_160:
[----:B------:R-:W-:Y:S01]  /*33e0*/  IADD3 R10, PT, PT, R10, 0x1, RZ ;  /* 0x000000010a0a7810 */ /* 0x000fe20007ffe0ff */
[----:B------:R-:W-:Y:S06]  /*33f0*/  BRA.U !UP3, `(.L_x_59) ;  /* 0x000000010bc07547 */ /* 0x000fec000b800000 */
[----:B------:R-:W-:Y:S01]  /*3400*/  UPLOP3.LUT UP4, UPT, UPT, UPT, UPT, 0x40, 0x4 ;  /* 0x000000000004789c */ /* 0x000fe20003f8e870 */
[----:B------:R-:W-:Y:S01]  /*3410*/  UMOV UR13, UR9 ;  /* 0x00000009000d7c82 */ /* 0x000fe20008000000 */
[----:B------:R-:W-:Y:S01]  /*3420*/  UMOV UR12, UR4 ;  /* 0x00000004000c7c82 */ /* 0x000fe20008000000 */
[----:B------:R-:W-:-:S08]  /*3430*/  UMOV UR17, UR14 ;  /* 0x0000000e00117c82 */ /* 0x000fd00008000000 */
.L_x_62:
[----:B------:R-:W-:Y:S02]  /*3440*/  UIADD3 UR13, UPT, UPT, UR13, 0x1, URZ ;  /* 0x000000010d0d7890 */ /* 0x000fe4000fffe0ff */
[----:B--2---:R-:W-:Y:S02]  /*3450*/  ULEA UR6, UR17, UR5, 0x3 ;  /* 0x0000000511067291 */ /* 0x004fe4000f8e18ff */
[----:B------:R-:W-:Y:S01]  /*3460*/  UISETP.NE.AND UP0, UPT, UR13, URZ, UPT ;  /* 0x000000ff0d00728c */ /* 0x000fe2000bf05270 */
[----:B---3--:R-:W-:Y:S10]  /*3470*/  @P2 BRA `(.L_x_60) ;  /* 0x00000000000c2947 */ /* 0x008ff40003800000 */
[----:B-1----:R-:W-:Y:S04]  /*3480*/  SHF.L.U32 R2, R8, 0x1f, RZ ;  /* 0x0000001f08027819 */ /* 0x002fe800000006ff */
[----:B------:R-:W1:Y:S02]  /*3490*/  SYNCS.PHASECHK.TRANS64.TRYWAIT P0, [UR6], R2 ;  /* 0x00000002ff0075a7 */ /* 0x000e640008001106 */
[----:B-1----:R-:W-:Y:S05]  /*34a0*/  @!P0 BRA `(.L_x_61) ;  /* 0x0000004c00a08947 */ /* 0x002fea0003800000 */
.L_x_60:
[----:B------:R-:W-:Y:S01]  /*34b0*/  UISETP.NE.AND UP1, UPT, UR12, 0x1, UPT ;  /* 0x000000010c00788c */ /* 0x000fe2000bf25270 */
[----:B------:R-:W-:Y:S01]  /*34c0*/  PLOP3.LUT P2, PT, PT, PT, PT, 0x80, 0x8 ;  /* 0x000000000008781c */ /* 0x000fe20003f4f070 */
[----:B------:R-:W-:Y:S02]  /*34d0*/  UIADD3 UR14, UPT, UPT, UR17, 0x1, URZ ;  /* 0x00000001110e7890 */ /* 0x000fe4000fffe0ff */
[----:B------:R-:W-:Y:S02]  /*34e0*/  ULEA UR28, UR17, UR11, 0xa ;  /* 0x0000000b111c7291 */ /* 0x000fe4000f8e50ff */
[----:B------:R-:W-:Y:S01]  /*34f0*/  UISETP.NE.AND UP2, UPT, UR14, 0x8, UPT ;  /* 0x000000080e00788c */ /* 0x000fe2000bf45270 */
[----:B------:R-:W-:Y:S01]  /*3500*/  PLOP3.LUT P0, PT, PT, PT, UP1, 0x80, 0x8 ;  /* 0x000000000008781c */ /* 0x000fe20003f0f018 */
[----:B------:R-:W-:Y:S02]  /*3510*/  UIADD3 UR40, UPT, UPT, UR28, 0x2, URZ ;  /* 0x000000021c287890 */ /* 0x000fe4000fffe0ff */
[----:B------:R-:W-:Y:S02]  /*3520*/  USEL UR27, URZ, 0x1, UP2 ;  /* 0x00000001ff1b7887 */ /* 0x000fe40009000000 */
[----:B------:R-:W-:Y:S02]  /*3530*/  USEL UR14, UR14, URZ, UP2 ;  /* 0x000000ff0e0e7287 */ /* 0x000fe40009000000 */
[----:B------:R-:W-:Y:S02]  /*3540*/  UIADD3 UR36, UPT, UPT, UR28, 0x4, URZ ;  /* 0x000000041c247890 */ /* 0x000fe4000fffe0ff */
[----:B------:R-:W-:Y:S01]  /*3550*/  @UP1 ULEA UR26, UR14, UR5, 0x3 ;  /* 0x000000050e1a1291 */ /* 0x000fe2000f8e18ff */
[----:B------:R-:W-:Y:S01]  /*3560*/  LOP3.LUT R8, R8, UR27, RZ, 0x3c, !PT ;  /* 0x0000001b08087c12 */ /* 0x000fe2000f8e3cff */
[----:B------:R-:W-:Y:S02]  /*3570*/  UIADD3 UR32, UPT, UPT, UR28, 0x6, URZ ;  /* 0x000000061c207890 */ /* 0x000fe4000fffe0ff */
[----:B------:R-:W-:Y:S01]  /*3580*/  UIADD3 UR6, UPT, UPT, UR6, 0x40, URZ ;  /* 0x0000004006067890 */ /* 0x000fe2000fffe0ff */
[----:B-1----:R-:W-:Y:S01]  /*3590*/  @P0 SHF.L.U32 R0, R8, 0x1f, RZ ;  /* 0x0000001f08000819 */ /* 0x002fe200000006ff */
[----:B------:R-:W-:Y:S01]  /*35a0*/  UIADD3 UR12, UPT, UPT, UR12, -0x1, URZ ;  /* 0xffffffff0c0c7890 */ /* 0x000fe2000fffe0ff */
[----:B------:R-:W-:Y:S02]  /*35b0*/  UMOV UR29, 0x40004040 ;  /* 0x40004040001d7882 */ /* 0x000fe40000000000 */
[----:B------:R2:W3:Y:S01]  /*35c0*/  @P0 SYNCS.PHASECHK.TRANS64.TRYWAIT P2, [UR26], R0 ;  /* 0x00000000ff0005a7 */ /* 0x0004e2000804111a */
[----:B------:R-:W-:Y:S01]  /*35d0*/  ULEA UR26, UR17, UR10, 0x9 ;  /* 0x0000000a111a7291 */ /* 0x000fe2000f8e48ff */
[----:B------:R-:W-:Y:S01]  /*35e0*/  UMOV UR27, 0x40004040 ;  /* 0x40004040001b7882 */ /* 0x000fe20000000000 */
[----:B------:R-:W-:Y:S02]  /*35f0*/  UMOV UR41, 0x40004040 ;  /* 0x4000404000297882 */ /* 0x000fe40000000000 */
[----:B------:R-:W-:Y:S02]  /*3600*/  UIADD3 UR38, UPT, UPT, UR26, 0x2, URZ ;  /* 0x000000021a267890 */ /* 0x000fe4000fffe0ff */
[----:B------:R-:W-:Y:S02]  /*3610*/  UIADD3 UR34, UPT, UPT, UR26, 0x4, URZ ;  /* 0x000000041a227890 */ /* 0x000fe4000fffe0ff */
[----:B------:R-:W-:Y:S01]  /*3620*/  UIADD3 UR30, UPT, UPT, UR26, 0x6, URZ ;  /* 0x000000061a1e7890 */ /* 0x000fe2000fffe0ff */
[----:B------:R2:W-:Y:S01]  /*3630*/  UTCHMMA gdesc[UR26], gdesc[UR28], tmem[UR8], tmem[UR24], idesc[UR25], UP4 ;  /* 0x00ff181c1a0075ea */ /* 0x0005e2000a000008 */
[----:B------:R-:W-:Y:S01]  /*3640*/  UPLOP3.LUT UP4, UPT, UPT, UPT, UPT, 0x80, 0x8 ;  /* 0x000000000008789c */ /* 0x000fe20003f8f070 */
[----:B------:R-:W-:Y:S01]  /*3650*/  UMOV UR39, 0x40004040 ;  /* 0x4000404000277882 */ /* 0x000fe20000000000 */
[----:B------:R-:W-:Y:S01]  /*3660*/  UMOV UR37, 0x40004040 ;  /* 0x4000404000257882 */ /* 0x000fe20000000000 */
[----:B------:R2:W-:Y:S01]  /*3670*/  UTCHMMA gdesc[UR38], gdesc[UR40], tmem[UR8], tmem[UR22], idesc[UR23], UPT ;  /* 0x00ff1628260075ea */ /* 0x0005e2000b800008 */
[----:B------:R-:W-:Y:S01]  /*3680*/  UMOV UR35, 0x40004040 ;  /* 0x4000404000237882 */ /* 0x000fe20000000000 */
[----:B------:R-:W-:Y:S01]  /*3690*/  UMOV UR33, 0x40004040 ;  /* 0x4000404000217882 */ /* 0x000fe20000000000 */
[----:B------:R-:W-:Y:S01]  /*36a0*/  UMOV UR31, 0x40004040 ;  /* 0x40004040001f7882 */ /* 0x000fe20000000000 */
[----:B------:R2:W-:Y:S01]  /*36b0*/  UTCHMMA gdesc[UR34], gdesc[UR36], tmem[UR8], tmem[UR20], idesc[UR21], UPT ;  /* 0x00ff1424220075ea */ /* 0x0005e2000b800008 */
[----:B------:R2:W-:Y:S01]  /*36c0*/  UTCHMMA gdesc[UR30], gdesc[UR32], tmem[UR8], tmem[UR18], idesc[UR19], UPT ;  /* 0x00ff12201e0075ea */ /* 0x0005e2000b800008 */
[----:B------:R2:W-:Y:S01]  /*36d0*/  UTCBAR [UR6], URZ ;  /* 0x000000ff060073e9 */ /* 0x0005e200080000ff */
[----:B------:R-:W-:Y:S01]  /*36e0*/  UMOV UR17, UR14 ;  /* 0x0000000e00117c82 */ /* 0x000fe20008000000 */
[----:B------:R-:W-:Y:S05]  /*36f0*/  BRA.U UP0, `(.L_x_62) ;  /* 0xfffffffd00507547 */ /* 0x000fea000b83ffff */
.L_x_59:
[----:B------:R-:W-:Y:S01]  /*3700*/  UIADD3 UR15, UPT, UPT, UR15, 0x1, URZ ;  /* 0x000000010f0f7890 */ /* 0x000fe2000fffe0ff */
[C---:B------:R-:W-:Y:S01]  /*3710*/  ISETP.NE.AND P0, PT, R10.reuse, 0x2, PT ;  /* 0x000000020a00780c */ /* 0x040fe20003f05270 */
[----:B------:R-:W-:Y:S02]  /*3720*/  UIADD3 UR7, UPT, UPT, UR7, 0xf0, URZ ;  /* 0x000000f007077890 */ /* 0x000fe4000fffe0ff */
[----:B------:R-:W-:Y:S01]  /*3730*/  UISETP.NE.AND UP0, UPT, UR15, 0x4, UPT ;  /* 0x000000040f00788c */ /* 0x000fe2000bf05270 */
[----:B-12---:R-:W-:Y:S02]  /*3740*/  SEL R0, RZ, 0x1, P0 ;  /* 0x00000001ff007807 */ /* 0x006fe40000000000 */
[----:B------:R-:W-:Y:S01]  /*3750*/  SEL R10, R10, RZ, P0 ;  /* 0x000000ff0a0a7207 */ /* 0x000fe20000000000 */
[----:B------:R-:W-:Y:S01]  /*3760*/  USEL UR6, URZ, 0x1, UP0 ;  /* 0x00000001ff067887 */ /* 0x000fe20008000000 */
[----:B------:R-:W-:Y:S01]  /*3770*/  LOP3.LUT R9, R9, R0, RZ, 0x3c, !PT ;  /* 0x0000000009097212 */ /* 0x000fe200078e3cff */
[----:B------:R-:W-:Y:S01]  /*3780*/  USEL UR15, UR15, URZ, UP0 ;  /* 0x000000ff0f0f7287 */ /* 0x000fe20008000000 */
[----:B------:R1:W-:Y:S03]  /*3790*/  UTCBAR [UR7], URZ ;  /* 0x000000ff070073e9 */ /* 0x0003e600080000ff */
[----:B------:R-:W-:Y:S01]  /*37a0*/  LOP3.LUT R11, R11, UR6, RZ, 0x3c, !PT ;  /* 0x000000060b0b7c12 */ /* 0x000fe2000f8e3cff */
[----:B------:R-:W-:Y:S07]  /*37b0*/  @P1 BRA `(.L_x_63) ;  /* 0xfffffff800881947 */ /* 0x000fee000383ffff */
[----:B------:R-:W2:Y:S01]  /*37c0*/  S2UR UR4, SR_CgaCtaId ;  /* 0x00000000000479c3 */ /* 0x000ea20000008800 */
[----:B------:R-:W-:Y:S01]  /*37d0*/  ELECT P0, URZ, PT ;  /* 0x0000000000ff782f */ /* 0x000fe20003800000 */
[----:B------:R-:W-:Y:S01]  /*37e0*/  IMAD.MOV.U32 R0, RZ, RZ, 0x1 ;  /* 0x00000001ff007424 */ /* 0x000fe200078e00ff */
[----:B------:R-:W-:Y:S01]  /*37f0*/  UIADD3 UR5, UPT, UPT, UR5, 0x110, URZ ;  /* 0x0000011005057890 */ /* 0x000fe2000fffe0ff */
[----:B------:R-:W-:Y:S01]  /*3800*/  SHF.L.U32 R2, R11, 0x1f, RZ ;  /* 0x0000001f0b027819 */ /* 0x000fe200000006ff */
[----:B------:R-:W-:-:S03]  /*3810*/  UMOV UR6, 0x40 ;  /* 0x0000004000067882 */ /* 0x000fc60000000000 */
[----:B------:R-:W-:Y:S01]  /*3820*/  UVIRTCOUNT.DEALLOC.SMPOOL 0x80 ;  /* 0x000000800000784c */ /* 0x000fe20000000000 */
[----:B--2---:R-:W-:Y:S02]  /*3830*/  ULEA UR4, UR4, UR6, 0x18 ;  /* 0x0000000604047291 */ /* 0x004fe4000f8ec0ff */
[----:B------:R-:W-:-:S07]  /*3840*/  ULEA UR6, UR15, UR5, 0x3 ;  /* 0x000000050f067291 */ /* 0x000fce000f8e18ff */
[----:B------:R2:W-:Y:S02]  /*3850*/  @P0 STS.U8 [UR4+0x1c], R0 ;  /* 0x00001c00ff000988 */ /* 0x0005e40008000004 */
[----:B------:R-:W4:Y:S02]  /*3860*/  SYNCS.PHASECHK.TRANS64.TRYWAIT P0, [UR6], R2 ;  /* 0x00000002ff0075a7 */ /* 0x000f240008001106 */
[----:B--2-4-:R-:W-:Y:S05]  /*3870*/  @!P0 BRA `(.L_x_64) ;  /* 0x0000004800c48947 */ /* 0x014fea0003800000 */
.L_x_163:
[----:B-1----:R-:W-:-:S04]  /*3880*/  UIADD3 UR7, UPT, UPT, UR15, 0x1, URZ ;  /* 0x000000010f077890 */ /* 0x002fc8000fffe0ff */
[----:B------:R-:W-:-:S04]  /*3890*/  UISETP.NE.AND UP0, UPT, UR7, 0x4, UPT ;  /* 0x000000040700788c */ /* 0x000fc8000bf05270 */
[----:B------:R-:W-:Y:S02]  /*38a0*/  USEL UR8, URZ, 0x1, UP0 ;  /* 0x00000001ff087887 */ /* 0x000fe40008000000 */
[----:B------:R-:W-:-:S04]  /*38b0*/  USEL UR7, UR7, URZ, UP0 ;  /* 0x000000ff07077287 */ /* 0x000fc80008000000 */
[----:B------:R-:W-:Y:S01]  /*38c0*/  ULEA UR6, UR7, UR5, 0x3 ;  /* 0x0000000507067291 */ /* 0x000fe2000f8e18ff */
[----:B--2---:R-:W-:-:S04]  /*38d0*/  LOP3.LUT R2, R11, UR8, RZ, 0x3c, !PT ;  /* 0x000000080b027c12 */ /* 0x004fc8000f8e3cff */
[----:B------:R-:W-:-:S04]  /*38e0*/  SHF.L.U32 R3, R2, 0x1f, RZ ;  /* 0x0000001f02037819 */ /* 0x000fc800000006ff */
[----:B------:R-:W1:Y:S02]  /*38f0*/  SYNCS.PHASECHK.TRANS64.TRYWAIT P0, [UR6], R3 ;  /* 0x00000003ff0075a7 */ /* 0x000e640008001106 */
[----:B-1----:R-:W-:Y:S05]  /*3900*/  @!P0 BRA `(.L_x_65) ;  /* 0x0000004800b88947 */ /* 0x002fea0003800000 */
.L_x_165:
        /* <DEDUP_REMOVED lines=9> */
.L_x_167:
[----:B------:R-:W-:-:S04]  /*39a0*/  UIADD3 UR7, UPT, UPT, UR7, 0x1, URZ ;  /* 0x0000000107077890 */ /* 0x000fc8000fffe0ff */
[----:B------:R-:W-:-:S04]  /*39b0*/  UISETP.NE.AND UP0, UPT, UR7, 0x4, UPT ;  /* 0x000000040700788c */ /* 0x000fc8000bf05270 */
[----:B------:R-:W-:Y:S02]  /*39c0*/  USEL UR6, URZ, 0x1, UP0 ;  /* 0x00000001ff067887 */ /* 0x000fe40008000000 */
[----:B------:R-:W-:-:S04]  /*39d0*/  USEL UR7, UR7, URZ, UP0 ;  /* 0x000000ff07077287 */ /* 0x000fc80008000000 */
[----:B------:R-:W-:Y:S01]  /*39e0*/  ULEA UR7, UR7, UR5, 0x3 ;  /* 0x0000000507077291 */ /* 0x000fe2000f8e18ff */
[----:B------:R-:W-:-:S04]  /*39f0*/  LOP3.LUT R2, R2, UR6, RZ, 0x3c, !PT ;  /* 0x0000000602027c12 */ /* 0x000fc8000f8e3cff */
[----:B------:R-:W-:-:S04]  /*3a00*/  SHF.L.U32 R2, R2, 0x1f, RZ ;  /* 0x0000001f02027819 */ /* 0x000fc800000006ff */
[----:B------:R-:W2:Y:S02]  /*3a10*/  SYNCS.PHASECHK.TRANS64.TRYWAIT P0, [UR7], R2 ;  /* 0x00000002ff0075a7 */ /* 0x000ea40008001107 */
[----:B--2---:R-:W-:Y:S05]  /*3a20*/  @!P0 BRA `(.L_x_67) ;  /* 0x0000004800a08947 */ /* 0x004fea0003800000 */
.L_x_169:
[----:B------:R-:W-:Y:S01]  /*3a30*/  NOP ;  /* 0x0000000000007918 */ /* 0x000fe20000000000 */
[----:B-1----:R-:W1:Y:S01]  /*3a40*/  LDS R0, [UR4+0x14] ;  /* 0x00001404ff007984 */ /* 0x002e620008000800 */
[----:B------:R-:W-:Y:S01]  /*3a50*/  ULOP3.LUT UR6, UR16, 0xffff, URZ, 0xc0, !UPT ;  /* 0x0000ffff10067892 */ /* 0x000fe2000f8ec0ff */
[----:B------:R-:W-:Y:S01]  /*3a60*/  UMOV UR8, 0xffff ;  /* 0x0000ffff00087882 */ /* 0x000fe20000000000 */
[----:B------:R-:W-:Y:S02]  /*3a70*/  UMOV UR5, 0x1 ;  /* 0x0000000100057882 */ /* 0x000fe40000000000 */
[----:B------:R-:W-:-:S04]  /*3a80*/  USHF.R.U32.HI UR6, URZ, 0x5, UR6 ;  /* 0x00000005ff067899 */ /* 0x000fc80008011606 */
[----:B------:R-:W-:Y:S02]  /*3a90*/  USHF.L.U32 UR8, UR8, UR6, URZ ;  /* 0x0000000608087299 */ /* 0x000fe400080006ff */
[----:B------:R-:W-:-:S04]  /*3aa0*/  USHF.L.U32 UR5, UR5, UR6, URZ ;  /* 0x0000000605057299 */ /* 0x000fc800080006ff */
[----:B-1----:R-:W-:-:S04]  /*3ab0*/  LOP3.LUT R0, R0, UR8, RZ, 0xc0, !PT ;  /* 0x0000000800007c12 */ /* 0x002fc8000f8ec0ff */
[----:B------:R-:W-:-:S13]  /*3ac0*/  ISETP.NE.AND P0, PT, R0, UR8, PT ;  /* 0x0000000800007c0c */ /* 0x000fda000bf05270 */
[----:B------:R-:W-:Y:S05]  /*3ad0*/  @P0 BRA `(.L_x_68) ;  /* 0x0000000000580947 */ /* 0x000fea0003800000 */
[----:B------:R-:W1:Y:S02]  /*3ae0*/  LDS R0, [UR4+0x18] ;  /* 0x00001804ff007984 */ /* 0x000e640008000800 */
[----:B-1----:R-:W-:-:S04]  /*3af0*/  LOP3.LUT R0, R0, UR5, RZ, 0xc0, !PT ;  /* 0x0000000500007c12 */ /* 0x002fc8000f8ec0ff */
[----:B------:R-:W-:-:S13]  /*3b00*/  ISETP.NE.AND P0, PT, R0, UR5, PT ;  /* 0x0000000500007c0c */ /* 0x000fda000bf05270 */
[----:B------:R-:W-:Y:S05]  /*3b10*/  @P0 BRA `(.L_x_69) ;  /* 0x00000000003c0947 */ /* 0x000fea0003800000 */
[----:B------:R-:W1:Y:S01]  /*3b20*/  S2R R2, SR_LANEID ;  /* 0x0000000000027919 */ /* 0x000e620000000000 */
[----:B------:R-:W-:Y:S01]  /*3b30*/  ULOP3.LUT UR8, URZ, UR8, URZ, 0x33, !UPT ;  /* 0x00000008ff087292 */ /* 0x000fe2000f8e33ff */
[----:B------:R-:W-:Y:S02]  /*3b40*/  VOTEU.ANY UR7, UPT, PT ;  /* 0x0000000000077886 */ /* 0x000fe400038e0100 */
[----:B------:R-:W-:-:S03]  /*3b50*/  UFLO.U32 UR7, UR7 ;  /* 0x00000007000772bd */ /* 0x000fc600080e0000 */
[----:B------:R-:W-:-:S04]  /*3b60*/  IMAD.U32 R0, RZ, RZ, UR8 ;  /* 0x00000008ff007e24 */ /* 0x000fc8000f8e00ff */
[----:B------:R2:W4:Y:S02]  /*3b70*/  REDUX UR6, R0 ;  /* 0x00000000000673c4 */ /* 0x0005240000000000 */
[----:B------:R1:W-:Y:S02]  /*3b80*/  UTCATOMSWS.AND URZ, UR8 ;  /* 0x0000000800ff79e3 */ /* 0x0003e40008000000 */
[----:B-1----:R-:W-:Y:S02]  /*3b90*/  ISETP.EQ.U32.AND P0, PT, R2, UR7, PT ;  /* 0x0000000702007c0c */ /* 0x002fe4000bf02070 */
[----:B--2---:R-:W-:Y:S02]  /*3ba0*/  LOP3.LUT R0, RZ, UR5, RZ, 0x33, !PT ;  /* 0x00000005ff007c12 */ /* 0x004fe4000f8e33ff */
[----:B----4-:R-:W-:Y:S02]  /*3bb0*/  MOV R2, UR6 ;  /* 0x0000000600027c02 */ /* 0x010fe40008000f00 */
[----:B------:R-:W1:Y:S07]  /*3bc0*/  REDUX UR5, R0 ;  /* 0x00000000000573c4 */ /* 0x000e6e0000000000 */
[----:B------:R2:W-:Y:S01]  /*3bd0*/  @P0 ATOMS.AND RZ, [UR4+0x14], R2 ;  /* 0x00001402ffff098c */ /* 0x0005e2000a800004 */
[----:B-1----:R-:W-:-:S05]  /*3be0*/  IMAD.U32 R0, RZ, RZ, UR5 ;  /* 0x00000005ff007e24 */ /* 0x002fca000f8e00ff */
[----:B------:R2:W-:Y:S01]  /*3bf0*/  @P0 ATOMS.AND RZ, [UR4+0x18], R0 ;  /* 0x00001800ffff098c */ /* 0x0005e2000a800004 */
[----:B------:R-:W-:Y:S05]  /*3c00*/  BRA `(.L_x_70) ;  /* 0x0000000000147947 */ /* 0x000fea0003800000 */
.L_x_69:
[----:B------:R-:W-:Y:S02]  /*3c10*/  MOV R2, 0x3c30 ;  /* 0x00003c3000027802 */ /* 0x000fe40000000f00 */
[----:B---3-5:R-:W-:Y:S05]  /*3c20*/  CALL.REL.NOINC `($__internal_0_$__cuda_sm10x_tcgen05_guardrail_trap_col_being_dealloced_not_returned_by_alloc) ;  /* 0x0000004c00887944 */ /* 0x028fea0003c00000 */
[----:B------:R-:W-:Y:S05]  /*3c30*/  BRA `(.L_x_70) ;  /* 0x0000000000087947 */ /* 0x000fea0003800000 */
.L_x_68:
[----:B------:R-:W-:Y:S02]  /*3c40*/  MOV R2, 0x3c60 ;  /* 0x00003c6000027802 */ /* 0x000fe40000000f00 */
[----:B---3-5:R-:W-:Y:S05]  /*3c50*/  CALL.REL.NOINC `($__internal_2_$__cuda_sm10x_tcgen05_guardrail_trap_unallocated_columns_being_dealloced) ;  /* 0x0000004c00947944 */ /* 0x028fea0003c00000 */
.L_x_70:
[----:B------:R-:W-:Y:S01]  /*3c60*/  NOP ;  /* 0x0000000000007918 */ /* 0x000fe20000000000 */
[----:B------:R-:W-:Y:S05]  /*3c70*/  EXIT ;  /* 0x000000000000794d */ /* 0x000fea0003800000 */
.L_x_52:
[----:B------:R-:W-:-:S09]  /*3c80*/  UISETP.NE.OR UP2, UPT, UR8, 0x3, !UP2 ;  /* 0x000000030800788c */ /* 0x000fd2000d745670 */
[----:B------:R-:W-:Y:S05]  /*3c90*/  BRA.U UP2, `(.L_x_71) ;  /* 0x0000001102047547 */ /* 0x000fea000b800000 */
[----:B------:R-:W1:Y:S01]  /*3ca0*/  LDC R0, c[0x0][0xb30] ;  /* 0x0002cc00ff007b82 */ /* 0x000e620000000800 */
[----:B------:R-:W2:Y:S01]  /*3cb0*/  LDCU.64 UR8, c[0x0][0x888] ;  /* 0x00011100ff0877ac */ /* 0x000ea20008000a00 */
[----:B------:R-:W-:Y:S01]  /*3cc0*/  IMAD.MOV.U32 R30, RZ, RZ, 0x1 ;  /* 0x00000001ff1e7424 */ /* 0x000fe200078e00ff */
[----:B------:R-:W-:Y:S01]  /*3cd0*/  CS2R R28, SRZ ;  /* 0x00000000001c7805 */ /* 0x000fe2000001ff00 */
[----:B------:R-:W-:Y:S01]  /*3ce0*/  IMAD.MOV.U32 R25, RZ, RZ, 0x2000 ;  /* 0x00002000ff197424 */ /* 0x000fe200078e00ff */
[----:B------:R-:W4:Y:S03]  /*3cf0*/  LDCU.64 UR4, c[0x0][0x890] ;  /* 0x00011200ff0477ac */ /* 0x000f260008000a00 */
[----:B------:R-:W3:Y:S01]  /*3d00*/  LDC R24, c[0x0][0x370] ;  /* 0x0000dc00ff187b82 */ /* 0x000ee20000000800 */
[----:B------:R-:W-:Y:S01]  /*3d10*/  UMOV UR7, 0x400 ;  /* 0x0000040000077882 */ /* 0x000fe20000000000 */
[----:B------:R-:W-:-:S02]  /*3d20*/  UPLOP3.LUT UP1, UPT, UPT, UPT, UPT, 0x40, 0x4 ;  /* 0x000000000004789c */ /* 0x000fc40003f2e870 */
[----:B------:R-:W-:-:S04]  /*3d30*/  ULEA UR7, UR37, UR7, 0x18 ;  /* 0x0000000725077291 */ /* 0x000fc8000f8ec0ff */
[----:B------:R-:W3:Y:S01]  /*3d40*/  LDC R3, c[0x0][0xb0c] ;  /* 0x0002c300ff037b82 */ /* 0x000ee20000000800 */
[----:B------:R-:W-:Y:S02]  /*3d50*/  UIADD3 UR13, UPT, UPT, UR7, 0x98, URZ ;  /* 0x00000098070d7890 */ /* 0x000fe4000fffe0ff */
[----:B--2---:R-:W-:Y:S02]  /*3d60*/  UISETP.NE.U32.AND UP2, UPT, UR8, URZ, UPT ;  /* 0x000000ff0800728c */ /* 0x004fe4000bf45070 */
[----:B------:R-:W-:Y:S02]  /*3d70*/  UIADD3 UR33, UPT, UPT, UR7, 0x80, URZ ;  /* 0x0000008007217890 */ /* 0x000fe4000fffe0ff */
[----:B----4-:R-:W-:Y:S01]  /*3d80*/  UISETP.NE.U32.AND UP3, UPT, UR4, URZ, UPT ;  /* 0x000000ff0400728c */ /* 0x010fe2000bf65070 */
[----:B------:R-:W2:Y:S01]  /*3d90*/  LDC R18, c[0x0][0xb20] ;  /* 0x0002c800ff127b82 */ /* 0x000ea20000000800 */
[----:B-1----:R-:W-:Y:S01]  /*3da0*/  ISETP.NE.AND P1, PT, R0, 0x1, PT ;  /* 0x000000010000780c */ /* 0x002fe20003f25270 */
[----:B------:R-:W-:-:S02]  /*3db0*/  UISETP.NE.AND.EX UP2, UPT, UR9, URZ, UPT, UP2 ;  /* 0x000000ff0900728c */ /* 0x000fc4000bf45320 */
[----:B------:R-:W-:Y:S02]  /*3dc0*/  UIADD3 UR25, UPT, UPT, UR7, 0x88, URZ ;  /* 0x0000008807197890 */ /* 0x000fe4000fffe0ff */
[----:B------:R-:W-:Y:S02]  /*3dd0*/  UIADD3 UR17, UPT, UPT, UR7, 0x90, URZ ;  /* 0x0000009007117890 */ /* 0x000fe4000fffe0ff */
[----:B-----5:R-:W1:Y:S01]  /*3de0*/  LDC.64 R32, c[0x0][0x348] ;  /* 0x0000d200ff207b82 */ /* 0x020e620000000a00 */
[----:B------:R-:W-:Y:S02]  /*3df0*/  UPRMT UR13, UR37, 0x654, UR13 ;  /* 0x00000654250d7896 */ /* 0x000fe4000800000d */
[----:B------:R-:W-:-:S05]  /*3e00*/  UISETP.NE.AND.EX UP3, UPT, UR5, URZ, UPT, UP3 ;  /* 0x000000ff0500728c */ /* 0x000fca000bf65330 */
[----:B------:R-:W4:Y:S08]  /*3e10*/  LDC.64 R16, c[0x0][0xb10] ;  /* 0x0002c400ff107b82 */ /* 0x000f300000000a00 */
[----:B------:R-:W1:Y:S08]  /*3e20*/  LDC.64 R6, c[0x0][0xb18] ;  /* 0x0002c600ff067b82 */ /* 0x000e700000000a00 */
[----:B------:R-:W1:Y:S08]  /*3e30*/  LDC.64 R4, c[0x0][0xb28] ;  /* 0x0002ca00ff047b82 */ /* 0x000e700000000a00 */
[----:B--23--:R-:W1:Y:S02]  /*3e40*/  LDC R19, c[0x0][0x374] ;  /* 0x0000dd00ff137b82 */ /* 0x00ce640000000800 */
.L_x_82:
[C---:B------:R-:W-:Y:S02]  /*3e50*/  LEA R0, R29.reuse, UR7, 0x3 ;  /* 0x000000071d007c11 */ /* 0x040fe4000f8e18ff */
[----:B------:R-:W-:Y:S02]  /*3e60*/  SHF.L.U32 R2, R28, 0x1f, RZ ;  /* 0x0000001f1c027819 */ /* 0x000fe400000006ff */
[----:B------:R-:W-:Y:S02]  /*3e70*/  LEA R20, R29, UR7, 0x4 ;  /* 0x000000071d147c11 */ /* 0x000fe4000f8e20ff */
[----:B--2---:R-:W2:Y:S02]  /*3e80*/  SYNCS.PHASECHK.TRANS64.TRYWAIT P0, [R0+URZ+0xd0], R2 ;  /* 0x0000d002000075a7 */ /* 0x004ea400080011ff */
[----:B--2---:R-:W-:Y:S05]  /*3e90*/  @!P0 BRA `(.L_x_72) ;  /* 0x00000044009c8947 */ /* 0x004fea0003800000 */
.L_x_170:
[----:B------:R-:W-:Y:S01]  /*3ea0*/  ISETP.GE.AND P0, PT, R26, 0x1, PT ;  /* 0x000000011a00780c */ /* 0x000fe20003f06270 */
[----:B------:R-:W3:Y:S01]  /*3eb0*/  LDS.128 R20, [R20+0x160] ;  /* 0x0001600014147984 */ /* 0x000ee20000000c00 */
[----:B--2---:R-:W-:Y:S01]  /*3ec0*/  VIADD R0, R0, 0xe0 ;  /* 0x000000e000007836 */ /* 0x004fe20000000000 */
[----:B------:R-:W-:Y:S01]  /*3ed0*/  @!PT LDS RZ, [RZ] ;  /* 0x00000000fffff984 */ /* 0x000fe20000000800 */
[----:B------:R-:W-:Y:S01]  /*3ee0*/  @!PT LDS RZ, [RZ] ;  /* 0x00000000fffff984 */ /* 0x000fe20000000800 */
[----:B------:R-:W-:Y:S01]  /*3ef0*/  @!PT LDS RZ, [RZ] ;  /* 0x00000000fffff984 */ /* 0x000fe20000000800 */
[----:B------:R-:W-:Y:S01]  /*3f00*/  @!PT LDS RZ, [RZ] ;  /* 0x00000000fffff984 */ /* 0x000fe20000000800 */
[----:B------:R2:W-:Y:S06]  /*3f10*/  MEMBAR.ALL.CTA ;  /* 0x0000000000007992 */ /* 0x0005ec0000008000 */
[----:B--2---:R-:W2:Y:S01]  /*3f20*/  FENCE.VIEW.ASYNC.S ;  /* 0x00000000000073c6 */ /* 0x004ea20000000000 */
[----:B------:R-:W-:Y:S04]  /*3f30*/  PRMT R0, RZ, 0x654, R0 ;  /* 0x00000654ff007816 */ /* 0x000fe80000000000 */
[----:B--2---:R2:W-:Y:S01]  /*3f40*/  SYNCS.ARRIVE.TRANS64.RED.A1T0 RZ, [R0+URZ], RZ ;  /* 0x000000ff00ff79a7 */ /* 0x0045e200081004ff */
[----:B---3--:R-:W-:Y:S11]  /*3f50*/  LOP3.LUT P3, RZ, R22, 0x1, RZ, 0xc0, !PT ;  /* 0x0000000116ff7812 */ /* 0x008ff6000786c0ff */
[----:B------:R-:W-:Y:S02]  /*3f60*/  @!UPT UIADD3 URZ, UPT, UPT, URZ, URZ, URZ ;  /* 0x000000fffffff290 */ /* 0x000fe4000fffe0ff */
[----:B------:R-:W-:Y:S02]  /*3f70*/  @P3 MOV R11, R20 ;  /* 0x00000014000b3202 */ /* 0x000fe40000000f00 */
[----:B------:R-:W-:Y:S01]  /*3f80*/  @P3 LOP3.LUT R10, R21, 0xffff, RZ, 0xc0, !PT ;  /* 0x0000ffff150a3812 */ /* 0x000fe200078ec0ff */
[----:B--2---:R-:W-:Y:S06]  /*3f90*/  @!P0 BRA `(.L_x_73) ;  /* 0x0000000000a48947 */ /* 0x004fec0003800000 */
[-C--:B-1----:R-:W-:Y:S01]  /*3fa0*/  IMAD.HI.U32 R0, R19, R7.reuse, RZ ;  /* 0x0000000713007227 */ /* 0x082fe200078e00ff */
[----:B------:R-:W-:Y:S02]  /*3fb0*/  ISETP.NE.AND P0, PT, R6, 0x1, PT ;  /* 0x000000010600780c */ /* 0x000fe40003f05270 */
[----:B------:R-:W-:Y:S01]  /*3fc0*/  ISETP.NE.AND P2, PT, R26, 0x1, PT ;  /* 0x000000011a00780c */ /* 0x000fe20003f45270 */
[----:B----4-:R-:W-:Y:S01]  /*3fd0*/  IMAD.HI.U32 R9, R24, R16, RZ ;  /* 0x0000001018097227 */ /* 0x010fe200078e00ff */
[----:B------:R-:W-:Y:S02]  /*3fe0*/  SHF.R.U32.HI R0, RZ, R18, R0 ;  /* 0x00000012ff007219 */ /* 0x000fe40000011600 */
[----:B------:R-:W-:Y:S01]  /*3ff0*/  ISETP.NE.AND P4, PT, R3, 0x1, PT ;  /* 0x000000010300780c */ /* 0x000fe20003f85270 */
[----:B------:R-:W-:Y:S01]  /*4000*/  IMAD.HI.U32 R13, R10, R7, RZ ;  /* 0x000000070a0d7227 */ /* 0x000fe200078e00ff */
[----:B------:R-:W-:Y:S02]  /*4010*/  SHF.R.U32.HI R9, RZ, R17, R9 ;  /* 0x00000011ff097219 */ /* 0x000fe40000011609 */
[----:B------:R-:W-:Y:S01]  /*4020*/  SEL R0, R19, R0, !P0 ;  /* 0x0000000013007207 */ /* 0x000fe20004000000 */
[----:B------:R-:W-:Y:S01]  /*4030*/  IMAD.HI.U32 R12, R11, R16, RZ ;  /* 0x000000100b0c7227 */ /* 0x000fe200078e00ff */
[----:B------:R-:W-:Y:S03]  /*4040*/  SEL R9, R24, R9, !P4 ;  /* 0x0000000918097207 */ /* 0x000fe60006000000 */
[-C--:B------:R-:W-:Y:S01]  /*4050*/  IMAD.HI.U32 R8, R0, R4.reuse, RZ ;  /* 0x0000000400087227 */ /* 0x080fe200078e00ff */
[----:B------:R-:W-:Y:S03]  /*4060*/  SHF.R.U32.HI R12, RZ, R17, R12 ;  /* 0x00000011ff0c7219 */ /* 0x000fe6000001160c */
[----:B------:R-:W-:Y:S01]  /*4070*/  IMAD.HI.U32 R2, R9, R4, RZ ;  /* 0x0000000409027227 */ /* 0x000fe200078e00ff */
[-C--:B------:R-:W-:Y:S02]  /*4080*/  @P2 SHF.R.U32.HI R0, RZ, R5.reuse, R8 ;  /* 0x00000005ff002219 */ /* 0x080fe40000011608 */
[----:B------:R-:W-:Y:S02]  /*4090*/  SHF.R.U32.HI R8, RZ, R18, R13 ;  /* 0x00000012ff087219 */ /* 0x000fe4000001160d */
[----:B------:R-:W-:Y:S01]  /*40a0*/  @P2 SHF.R.U32.HI R9, RZ, R5, R2 ;  /* 0x00000005ff092219 */ /* 0x000fe20000011602 */
[----:B------:R-:W-:Y:S01]  /*40b0*/  IMAD R0, R26, R0, RZ ;  /* 0x000000001a007224 */ /* 0x000fe200078e02ff */
[----:B------:R-:W-:Y:S02]  /*40c0*/  SEL R8, R10, R8, !P0 ;  /* 0x000000080a087207 */ /* 0x000fe40004000000 */
[----:B------:R-:W-:Y:S01]  /*40d0*/  SEL R2, R11, R12, !P4 ;  /* 0x0000000c0b027207 */ /* 0x000fe20006000000 */
[----:B------:R-:W-:Y:S01]  /*40e0*/  IMAD R12, R26, R9, RZ ;  /* 0x000000091a0c7224 */ /* 0x000fe200078e02ff */
[C---:B------:R-:W-:Y:S01]  /*40f0*/  ISETP.GE.AND P0, PT, R8.reuse, R0, PT ;  /* 0x000000000800720c */ /* 0x040fe20003f06270 */
[----:B------:R-:W-:Y:S03]  /*4100*/  IMAD.HI.U32 R0, R8, R4, RZ ;  /* 0x0000000408007227 */ /* 0x000fe600078e00ff */
[----:B------:R-:W-:Y:S02]  /*4110*/  ISETP.GE.OR P0, PT, R2, R12, P0 ;  /* 0x0000000c0200720c */ /* 0x000fe40000706670 */
[-C--:B------:R-:W-:Y:S04]  /*4120*/  SHF.R.U32.HI R0, RZ, R5.reuse, R0 ;  /* 0x00000005ff007219 */ /* 0x080fe80000011600 */
[----:B------:R-:W-:Y:S05]  /*4130*/  SEL R13, R8, R0, !P2 ;  /* 0x00000000080d7207 */ /* 0x000fea0005000000 */
[----:B------:R-:W-:Y:S02]  /*4140*/  IMAD.MOV R12, RZ, RZ, -R13 ;  /* 0x000000ffff0c7224 */ /* 0x000fe400078e0a0d */
[----:B------:R-:W-:Y:S04]  /*4150*/  @!P0 IMAD.HI.U32 R0, R2, R4, RZ ;  /* 0x0000000402008227 */ /* 0x000fe800078e00ff */
[----:B------:R-:W-:Y:S01]  /*4160*/  IMAD R12, R26, R12, R8 ;  /* 0x0000000c1a0c7224 */ /* 0x000fe200078e0208 */
[----:B------:R-:W-:Y:S04]  /*4170*/  @!P0 SHF.R.U32.HI R0, RZ, R5, R0 ;  /* 0x00000005ff008219 */ /* 0x000fe80000011600 */
[----:B------:R-:W-:Y:S04]  /*4180*/  @!P0 SEL R0, R2, R0, !P2 ;  /* 0x0000000002008207 */ /* 0x000fe80005000000 */
[----:B------:R-:W-:Y:S01]  /*4190*/  @!P0 IADD3 R13, PT, PT, R13, -R0, RZ ;  /* 0x800000000d0d8210 */ /* 0x000fe20007ffe0ff */
[----:B------:R-:W-:Y:S01]  /*41a0*/  @!P0 IMAD R0, R9, R12, R0 ;  /* 0x0000000c09008224 */ /* 0x000fe200078e0200 */
[----:B------:R-:W-:Y:S01]  /*41b0*/  IADD3 R9, PT, PT, -R8, RZ, RZ ;  /* 0x000000ff08097210 */ /* 0x000fe20007ffe1ff */
[--C-:B------:R-:W-:Y:S02]  /*41c0*/  IMAD.MOV R12, RZ, RZ, -R2.reuse ;  /* 0x000000ffff0c7224 */ /* 0x100fe400078e0a02 */
[----:B------:R-:W-:Y:S02]  /*41d0*/  @!P0 IMAD R8, R13, R26, R2 ;  /* 0x0000001a0d088224 */ /* 0x000fe400078e0202 */
[----:B------:R-:W-:Y:S02]  /*41e0*/  @!P0 IMAD.MOV.U32 R2, RZ, RZ, R0 ;  /* 0x000000ffff028224 */ /* 0x000fe400078e0000 */
[----:B------:R-:W-:Y:S02]  /*41f0*/  IMAD R11, R3, R12, R11 ;  /* 0x0000000c030b7224 */ /* 0x000fe400078e020b */
[----:B------:R-:W-:Y:S02]  /*4200*/  IMAD R10, R6, R9, R10 ;  /* 0x00000009060a7224 */ /* 0x000fe400078e020a */
[----:B------:R-:W-:Y:S02]  /*4210*/  IMAD R11, R2, R3, R11 ;  /* 0x00000003020b7224 */ /* 0x000fe400078e020b */
[----:B------:R-:W-:Y:S02]  /*4220*/  IMAD R10, R8, R6, R10 ;  /* 0x00000006080a7224 */ /* 0x000fe400078e020a */
.L_x_73:
[----:B------:R-:W-:Y:S05]  /*4230*/  BRA.U UP1, `(.L_x_74) ;  /* 0x0000000101107547 */ /* 0x000fea000b800000 */
[----:B------:R-:W-:Y:S04]  /*4240*/  MOV R2, UR6 ;  /* 0x0000000600027c02 */ /* 0x000fe80008000f00 */
[----:B------:R-:W-:Y:S04]  /*4250*/  SHF.L.U32 R2, R2, 0x1f, RZ ;  /* 0x0000001f02027819 */ /* 0x000fe800000006ff */
[----:B------:R-:W2:Y:S02]  /*4260*/  SYNCS.PHASECHK.TRANS64.TRYWAIT P0, [UR7+0xc8], R2 ;  /* 0x0000c802ff0075a7 */ /* 0x000ea40008001107 */
[----:B--2---:R-:W-:Y:S05]  /*4270*/  @!P0 BRA `(.L_x_75) ;  /* 0x0000004000b88947 */ /* 0x004fea0003800000 */
.L_x_74:
[----:B------:R-:W-:Y:S02]  /*4280*/  R2UR UR35, R15 ;  /* 0x000000000f2372ca */ /* 0x000fe400000e0000 */
[----:B------:R-:W-:Y:S02]  /*4290*/  R2UR UR34, R14 ;  /* 0x000000000e2272ca */ /* 0x000fe400000e0000 */
[----:B------:R-:W-:Y:S02]  /*42a0*/  ISETP.NE.U32.AND P2, PT, RZ, UR4, PT ;  /* 0x00000004ff007c0c */ /* 0x000fe4000bf45070 */
[----:B------:R-:W-:Y:S02]  /*42b0*/  SHF.L.U32 R14, R30, 0x1f, RZ ;  /* 0x0000001f1e0e7819 */ /* 0x000fe400000006ff */
[----:B------:R-:W-:Y:S05]  /*42c0*/  ISETP.NE.AND.EX P2, PT, RZ, UR5, PT, P2 ;  /* 0x00000005ff007c0c */ /* 0x000fea000bf45320 */
[----:B------:R-:W-:Y:S02]  /*42d0*/  USHF.L.U32 UR35, UR35, 0x6, URZ ;  /* 0x0000000623237899 */ /* 0x000fe400080006ff */
[----:B------:R-:W-:Y:S01]  /*42e0*/  USHF.L.U32 UR34, UR34, 0x7, URZ ;  /* 0x0000000722227899 */ /* 0x000fe200080006ff */
[----:B------:R-:W-:Y:S11]  /*42f0*/  BRA.U !UP3, `(.L_x_76) ;  /* 0x000000010b347547 */ /* 0x000ff6000b800000 */
[----:B------:R-:W-:Y:S01]  /*4300*/  UPLOP3.LUT UP0, UPT, UPT, UPT, UP2, 0x80, 0x8 ;  /* 0x000000000008789c */ /* 0x000fe20003f0f020 */
[----:B--2---:R-:W-:Y:S02]  /*4310*/  HFMA2 R0, -RZ, RZ, 0, 5.9604644775390625e-08 ;  /* 0x00000001ff007431 */ /* 0x004fe400000001ff */
[----:B------:R-:W-:Y:S03]  /*4320*/  IMAD.MOV.U32 R64, RZ, RZ, 0x1 ;  /* 0x00000001ff407424 */ /* 0x000fe600078e00ff */
[----:B------:R-:W-:Y:S05]  /*4330*/  PLOP3.LUT P0, PT, PT, PT, UP0, 0x80, 0x8 ;  /* 0x000000000008781c */ /* 0x000fea0003f0f008 */
[----:B------:R-:W2:Y:S01]  /*4340*/  @UP0 LDCU.64 UR10, c[0x0][0x888] ;  /* 0x00011100ff0a07ac */ /* 0x000ea20008000a00 */
[----:B------:R-:W-:Y:S07]  /*4350*/  @UP0 UIMAD UR8, UR36, UR4, URZ ;  /* 0x00000004240802a4 */ /* 0x000fee000f8e02ff */
[----:B------:R-:W-:Y:S01]  /*4360*/  @!P0 PRMT R64, R0, 0x7610, R64 ;  /* 0x0000761000408816 */ /* 0x000fe20000000040 */
[----:B--2---:R-:W-:Y:S03]  /*4370*/  @UP0 UIMAD.WIDE UR10, UR8, 0x4, UR10 ;  /* 0x00000004080a08a5 */ /* 0x004fe6000f8e020a */
[----:B------:R-:W2:Y:S03]  /*4380*/  @!UP0 LDCU UR8, c[0x0][0x880] ;  /* 0x00011000ff0887ac */ /* 0x000ea60008000800 */
[----:B------:R-:W-:Y:S01]  /*4390*/  IMAD.U32 R8, RZ, RZ, UR10 ;  /* 0x0000000aff087e24 */ /* 0x000fe2000f8e00ff */
[----:B------:R-:W-:Y:S05]  /*43a0*/  MOV R9, UR11 ;  /* 0x0000000b00097c02 */ /* 0x000fea0008000f00 */
[----:B------:R3:W5:Y:S02]  /*43b0*/  @P0 LDG.E R35, desc[UR46][R8.64] ;  /* 0x0000002e08230981 */ /* 0x000764000c1e1900 */
[----:B--23--:R-:W-:Y:S07]  /*43c0*/  @!P0 IMAD.U32 R35, RZ, RZ, UR8 ;  /* 0x00000008ff238e24 */ /* 0x00cfee000f8e00ff */
.L_x_76:
[----:B-----5:R-:W-:Y:S01]  /*43d0*/  @!P2 FSETP.EQ.AND P0, PT, R35, RZ, PT ;  /* 0x000000ff2300a20b */ /* 0x020fe20003f02000 */
[----:B------:R-:W-:Y:S01]  /*43e0*/  @!UPT UIADD3 URZ, UPT, UPT, URZ, URZ, URZ ;  /* 0x000000fffffff290 */ /* 0x000fe2000fffe0ff */
[----:B------:R-:W-:Y:S11]  /*43f0*/  @!P2 BRA `(.L_x_77) ;  /* 0x000000000014a947 */ /* 0x000ff60003800000 */
[----:B------:R-:W-:Y:S02]  /*4400*/  LOP3.LUT P2, RZ, R64, 0xff, RZ, 0xc0, !PT ;  /* 0x000000ff40ff7812 */ /* 0x000fe4000784c0ff */
[----:B------:R-:W-:Y:S04]  /*4410*/  PLOP3.LUT P0, PT, PT, PT, UP0, 0x80, 0x8 ;  /* 0x000000000008781c */ /* 0x000fe80003f0f008 */
[----:B------:R-:W-:Y:S07]  /*4420*/  PLOP3.LUT P0, PT, P0, PT, PT, 0x8, 0x80 ;  /* 0x000000000080781c */ /* 0x000fee000070e170 */
[----:B------:R-:W-:Y:S11]  /*4430*/  @P2 FSETP.EQ.AND P0, PT, R35, RZ, PT ;  /* 0x000000ff2300220b */ /* 0x000ff60003f02000 */
[----:B------:R-:W-:Y:S02]  /*4440*/  @!UPT UIADD3 URZ, UPT, UPT, URZ, URZ, URZ ;  /* 0x000000fffffff290 */ /* 0x000fe4000fffe0ff */
.L_x_77:
[----:B------:R-:W3:Y:S01]  /*4450*/  SYNCS.PHASECHK.TRANS64.TRYWAIT P2, [UR7+0xa0], R14 ;  /* 0x0000a00eff0075a7 */ /* 0x000ee20008041107 */
[----:B------:R-:W-:Y:S04]  /*4460*/  ELECT P4, URZ, PT ;  /* 0x0000000000ff782f */ /* 0x000fe80003880000 */
[----:B------:R-:W-:Y:S11]  /*4470*/  PLOP3.LUT P4, PT, P0, P4, PT, 0xf2, 0x2f ;  /* 0x00000000002f781c */ /* 0x000ff60000789e72 */
[----:B------:R-:W-:Y:S02]  /*4480*/  @!UPT UIADD3 URZ, UPT, UPT, URZ, URZ, URZ ;  /* 0x000000fffffff290 */ /* 0x000fe4000fffe0ff */
[----:B-1----:R-:W-:Y:S05]  /*4490*/  @!P4 IADD3 R8, P0, PT, R32, 0x580, RZ ;  /* 0x000005802008c810 */ /* 0x002fea0007f1e0ff */
[----:B--2---:R-:W-:Y:S01]  /*44a0*/  @!P4 IMAD.X R2, RZ, RZ, R33, P0 ;  /* 0x000000ffff02c224 */ /* 0x004fe200000e0621 */
[----:B---3--:R-:W-:Y:S07]  /*44b0*/  @!P2 BRA `(.L_x_78) ;  /* 0x000000400040a947 */ /* 0x008fee0003800000 */
.L_x_173:
[----:B------:R-:W-:Y:S01]  /*44c0*/  @!P4 R2UR UR8, R2 ;  /* 0x000000000208c2ca */ /* 0x000fe200000e0000 */
[----:B------:R-:W-:Y:S01]  /*44d0*/  VOTEU.ALL UP1, P4 ;  /* 0x0000000000ff7886 */ /* 0x000fe20002020000 */
[----:B------:R-:W-:Y:S01]  /*44e0*/  @!P4 R2UR UR9, R8 ;  /* 0x000000000809c2ca */ /* 0x000fe200000e0000 */
[----:B-1----:R-:W-:Y:S01]  /*44f0*/  @!P4 IMAD.MOV.U32 R0, RZ, RZ, 0x2000 ;  /* 0x00002000ff00c424 */ /* 0x002fe200078e00ff */
[----:B------:R-:W-:Y:S01]  /*4500*/  UMOV UR10, 0x0 ;  /* 0x00000000000a7882 */ /* 0x000fe20000000000 */
[----:B------:R-:W-:Y:S01]  /*4510*/  UMOV UR11, 0x10000000 ;  /* 0x10000000000b7882 */ /* 0x000fe20000000000 */
[----:B------:R-:W-:Y:S01]  /*4520*/  @!UP1 UIADD3 UR32, UPT, UPT, UR7, 0x400, URZ ;  /* 0x0000040007209890 */ /* 0x000fe2000fffe0ff */
[----:B------:R-:W-:Y:S06]  /*4530*/  VOTEU.ALL UP1, P4 ;  /* 0x0000000000ff7886 */ /* 0x000fec0002020000 */
[----:B------:R-:W-:Y:S01]  /*4540*/  IMAD.U32 R9, RZ, RZ, UR8 ;  /* 0x00000008ff097e24 */ /* 0x000fe2000f8e00ff */
[----:B------:R-:W-:Y:S01]  /*4550*/  UPRMT UR8, UR37, 0x654, UR33 ;  /* 0x0000065425087896 */ /* 0x000fe20008000021 */
[----:B------:R-:W-:Y:S03]  /*4560*/  IMAD.U32 R8, RZ, RZ, UR9 ;  /* 0x00000009ff087e24 */ /* 0x000fe6000f8e00ff */
[----:B------:R-:W-:Y:S02]  /*4570*/  @!P4 R2UR UR15, R9 ;  /* 0x00000000090fc2ca */ /* 0x000fe400000e0000 */
[----:B------:R-:W-:Y:S02]  /*4580*/  @!P4 R2UR UR14, R8 ;  /* 0x00000000080ec2ca */ /* 0x000fe400000e0000 */
[----:B------:R-:W-:Y:S05]  /*4590*/  @!P4 IADD3 R8, P0, PT, R32, 0x580, RZ ;  /* 0x000005802008c810 */ /* 0x000fea0007f1e0ff */
[----:B------:R-:W-:Y:S06]  /*45a0*/  @!P4 IMAD.X R2, RZ, RZ, R33, P0 ;  /* 0x000000ffff02c224 */ /* 0x000fec00000e0621 */
[----:B------:R1:W-:Y:S01]  /*45b0*/  @!UP1 UTMALDG.3D [UR32], [UR14], desc[UR10] ;  /* 0x00000a200e0095b4 */ /* 0x0003e20008011000 */
[----:B------:R1:W-:Y:S01]  /*45c0*/  @!P4 SYNCS.ARRIVE.TRANS64.RED.A0TR RZ, [UR7+0x80], R0 ;  /* 0x00008000ffffc9a7 */ /* 0x0003e20008300407 */
[----:B------:R-:W-:Y:S01]  /*45d0*/  SYNCS.ARRIVE.TRANS64.RED.A1T0 RZ, [UR8], RZ ;  /* 0x000000ffffff79a7 */ /* 0x000fe20008100408 */
[----:B------:R-:W2:Y:S02]  /*45e0*/  SYNCS.PHASECHK.TRANS64.TRYWAIT P2, [UR7+0xa8], R14 ;  /* 0x0000a80eff0075a7 */ /* 0x000ea40008041107 */
[----:B-12---:R-:W-:Y:S05]  /*45f0*/  @!P2 BRA `(.L_x_79) ;  /* 0x000000400008a947 */ /* 0x006fea0003800000 */
.L_x_175:
[----:B------:R-:W-:Y:S01]  /*4600*/  @!P4 R2UR UR8, R2 ;  /* 0x000000000208c2ca */ /* 0x000fe200000e0000 */
[----:B------:R-:W-:Y:S01]  /*4610*/  VOTEU.ALL UP1, P4 ;  /* 0x0000000000ff7886 */ /* 0x000fe20002020000 */
[----:B------:R-:W-:Y:S01]  /*4620*/  @!P4 R2UR UR9, R8 ;  /* 0x000000000809c2ca */ /* 0x000fe200000e0000 */
[----:B-1----:R-:W-:Y:S01]  /*4630*/  @!P4 IMAD.MOV.U32 R0, RZ, RZ, 0x2000 ;  /* 0x00002000ff00c424 */ /* 0x002fe200078e00ff */
[----:B------:R-:W-:Y:S01]  /*4640*/  UMOV UR10, 0x0 ;  /* 0x00000000000a7882 */ /* 0x000fe20000000000 */
[----:B------:R-:W-:Y:S01]  /*4650*/  UMOV UR11, 0x10000000 ;  /* 0x10000000000b7882 */ /* 0x000fe20000000000 */
[----:B------:R-:W-:Y:S02]  /*4660*/  @!UP1 UIADD3 UR26, UPT, UPT, UR34, 0x20, URZ ;  /* 0x00000020221a9890 */ /* 0x000fe4000fffe0ff */
[----:B------:R-:W-:Y:S01]  /*4670*/  @!UP1 UIADD3 UR24, UPT, UPT, UR7, 0x2400, URZ ;  /* 0x0000240007189890 */ /* 0x000fe2000fffe0ff */
[----:B------:R-:W-:Y:S01]  /*4680*/  VOTEU.ALL UP1, P4 ;  /* 0x0000000000ff7886 */ /* 0x000fe20002020000 */
[----:B------:R-:W-:Y:S01]  /*4690*/  UMOV UR27, UR35 ;  /* 0x00000023001b7c82 */ /* 0x000fe20008000000 */
[----:B------:R-:W-:Y:S02]  /*46a0*/  UMOV UR28, UR36 ;  /* 0x00000024001c7c82 */ /* 0x000fe40008000000 */
        /* <DEDUP_REMOVED lines=12> */
.L_x_177:
[----:B------:R-:W2:Y:S01]  /*4770*/  LDC.64 R12, c[0x0][0xb18] ;  /* 0x0002c600ff0c7b82 */ /* 0x000ea20000000a00 */
[----:B------:R-:W-:Y:S01]  /*4780*/  @!P4 R2UR UR8, R2 ;  /* 0x000000000208c2ca */ /* 0x000fe200000e0000 */
[----:B------:R-:W-:Y:S01]  /*4790*/  VOTEU.ALL UP1, P4 ;  /* 0x0000000000ff7886 */ /* 0x000fe20002020000 */
[----:B------:R-:W-:Y:S01]  /*47a0*/  @!P4 R2UR UR9, R8 ;  /* 0x000000000809c2ca */ /* 0x000fe200000e0000 */
[----:B-1----:R-:W-:Y:S01]  /*47b0*/  @!P4 IMAD.MOV.U32 R0, RZ, RZ, 0x2000 ;  /* 0x00002000ff00c424 */ /* 0x002fe200078e00ff */
[----:B------:R-:W-:Y:S03]  /*47c0*/  UMOV UR10, 0x0 ;  /* 0x00000000000a7882 */ /* 0x000fe60000000000 */
[----:B------:R-:W1:Y:S01]  /*47d0*/  @!P1 LDC R2, c[0x0][0xb0c] ;  /* 0x0002c300ff029b82 */ /* 0x000e620000000800 */
[----:B------:R-:W-:Y:S01]  /*47e0*/  @!UP1 UIADD3 UR18, UPT, UPT, UR34, 0x40, URZ ;  /* 0x0000004022129890 */ /* 0x000fe2000fffe0ff */
[----:B------:R-:W-:Y:S01]  /*47f0*/  @P3 SHF.R.U32.HI R27, RZ, 0x10, R21 ;  /* 0x00000010ff1b3819 */ /* 0x000fe20000011615 */
[----:B------:R-:W-:Y:S01]  /*4800*/  @!UP1 UIADD3 UR16, UPT, UPT, UR7, 0x4400, URZ ;  /* 0x0000440007109890 */ /* 0x000fe2000fffe0ff */
[----:B------:R-:W-:Y:S01]  /*4810*/  VIADD R29, R29, 0x1 ;  /* 0x000000011d1d7836 */ /* 0x000fe20000000000 */
[----:B------:R-:W-:Y:S01]  /*4820*/  VOTEU.ALL UP1, P4 ;  /* 0x0000000000ff7886 */ /* 0x000fe20002020000 */
[----:B------:R-:W-:Y:S01]  /*4830*/  UMOV UR11, 0x10000000 ;  /* 0x10000000000b7882 */ /* 0x000fe20000000000 */
[----:B------:R-:W-:Y:S01]  /*4840*/  UMOV UR19, UR35 ;  /* 0x0000002300137c82 */ /* 0x000fe20008000000 */
[----:B------:R-:W-:Y:S01]  /*4850*/  IMAD.U32 R9, RZ, RZ, UR8 ;  /* 0x00000008ff097e24 */ /* 0x000fe2000f8e00ff */
[----:B------:R-:W-:Y:S01]  /*4860*/  UMOV UR20, UR36 ;  /* 0x0000002400147c82 */ /* 0x000fe20008000000 */
[----:B------:R-:W-:Y:S01]  /*4870*/  IMAD.U32 R8, RZ, RZ, UR9 ;  /* 0x00000009ff087e24 */ /* 0x000fe2000f8e00ff */
[----:B------:R-:W-:Y:S02]  /*4880*/  UPRMT UR8, UR37, 0x654, UR17 ;  /* 0x0000065425087896 */ /* 0x000fe40008000011 */
[----:B------:R-:W-:Y:S02]  /*4890*/  @!P4 R2UR UR15, R9 ;  /* 0x00000000090fc2ca */ /* 0x000fe400000e0000 */
[----:B------:R-:W-:Y:S02]  /*48a0*/  @!P4 R2UR UR14, R8 ;  /* 0x00000000080ec2ca */ /* 0x000fe400000e0000 */
[----:B------:R-:W3:Y:S11]  /*48b0*/  LDC.64 R8, c[0x0][0xb10] ;  /* 0x0002c400ff087b82 */ /* 0x000ef60000000a00 */
[----:B------:R1:W-:Y:S01]  /*48c0*/  @!UP1 UTMALDG.3D [UR16], [UR14], desc[UR10] ;  /* 0x00000a100e0095b4 */ /* 0x0003e20008011000 */
[----:B------:R5:W-:Y:S01]  /*48d0*/  @!P4 SYNCS.ARRIVE.TRANS64.RED.A0TR RZ, [UR7+0x90], R0 ;  /* 0x00009000ffffc9a7 */ /* 0x000be20008300407 */
[C---:B---3--:R-:W-:Y:S01]  /*48e0*/  @!P1 IMAD.HI.U32 R8, R11.reuse, R8, RZ ;  /* 0x000000080b089227 */ /* 0x048fe200078e00ff */
[----:B--2---:R-:W-:Y:S02]  /*48f0*/  @!P1 ISETP.NE.AND P0, PT, R12, 0x1, PT ;  /* 0x000000010c00980c */ /* 0x004fe40003f05270 */
[----:B-1----:R-:W-:Y:S01]  /*4900*/  @!P1 ISETP.NE.AND P2, PT, R2, 0x1, PT ;  /* 0x000000010200980c */ /* 0x002fe20003f45270 */
[----:B------:R-:W-:Y:S01]  /*4910*/  SYNCS.ARRIVE.TRANS64.RED.A1T0 RZ, [UR8], RZ ;  /* 0x000000ffffff79a7 */ /* 0x000fe20008100408 */
[C---:B------:R-:W-:Y:S01]  /*4920*/  @!P1 IMAD.HI.U32 R13, R10.reuse, R13, RZ ;  /* 0x0000000d0a0d9227 */ /* 0x040fe200078e00ff */
[----:B------:R-:W-:Y:S04]  /*4930*/  @!P1 SHF.R.U32.HI R8, RZ, R9, R8 ;  /* 0x00000009ff089219 */ /* 0x000fe80000011608 */
[----:B------:R-:W-:Y:S01]  /*4940*/  @!P1 SEL R8, R11, R8, !P2 ;  /* 0x000000080b089207 */ /* 0x000fe20005000000 */
[----:B------:R-:W1:Y:S01]  /*4950*/  SYNCS.PHASECHK.TRANS64.TRYWAIT P5, [UR7+0xb8], R14 ;  /* 0x0000b80eff0075a7 */ /* 0x000e6200080a1107 */
[----:B-----5:R-:W2:Y:S02]  /*4960*/  @!P1 LDC R0, c[0x0][0xb20] ;  /* 0x0002c800ff009b82 */ /* 0x020ea40000000800 */
[----:B--2---:R-:W-:Y:S04]  /*4970*/  @!P1 SHF.R.U32.HI R0, RZ, R0, R13 ;  /* 0x00000000ff009219 */ /* 0x004fe8000001160d */
[----:B------:R-:W-:Y:S05]  /*4980*/  @!P1 SEL R9, R10, R0, !P0 ;  /* 0x000000000a099207 */ /* 0x000fea0004000000 */
[----:B------:R-:W-:Y:S02]  /*4990*/  @!P1 IMAD.IADD R0, R9, 0x1, -R8 ;  /* 0x0000000109009824 */ /* 0x000fe400078e0a08 */
[----:B------:R-:W-:Y:S02]  /*49a0*/  @!P1 IMAD.IADD R8, R8, 0x1, -R9 ;  /* 0x0000000108089824 */ /* 0x000fe400078e0a09 */
[----:B------:R-:W-:Y:S02]  /*49b0*/  @!P1 IMAD R11, R0, R2, R11 ;  /* 0x00000002000b9224 */ /* 0x000fe400078e020b */
[----:B------:R-:W-:Y:S01]  /*49c0*/  @!P1 IMAD R10, R8, R12, R10 ;  /* 0x0000000c080a9224 */ /* 0x000fe200078e020a */
[----:B-1----:R-:W-:Y:S06]  /*49d0*/  @!P5 BRA `(.L_x_81) ;  /* 0x0000003c0040d947 */ /* 0x002fec0003800000 */
.L_x_179:
[----:B------:R-:W-:Y:S01]  /*49e0*/  @!P4 IADD3 R2, P0, PT, R32, 0x580, RZ ;  /* 0x000005802002c810 */ /* 0x000fe20007f1e0ff */
[----:B------:R-:W-:Y:S01]  /*49f0*/  VOTEU.ALL UP1, P4 ;  /* 0x0000000000ff7886 */ /* 0x000fe20002020000 */
[----:B------:R-:W-:Y:S01]  /*4a00*/  UMOV UR18, 0x0 ;  /* 0x0000000000127882 */ /* 0x000fe20000000000 */
[----:B------:R-:W-:Y:S01]  /*4a10*/  UMOV UR19, 0x10000000 ;  /* 0x1000000000137882 */ /* 0x000fe20000000000 */
[----:B------:R-:W-:Y:S01]  /*4a20*/  @!P4 R2UR UR9, R2 ;  /* 0x000000000209c2ca */ /* 0x000fe200000e0000 */
[----:B-1----:R-:W-:Y:S01]  /*4a30*/  @!P4 IMAD.X R0, RZ, RZ, R33, P0 ;  /* 0x000000ffff00c224 */ /* 0x002fe200000e0621 */
[----:B------:R-:W-:Y:S01]  /*4a40*/  @!UP1 UIADD3 UR10, UPT, UPT, UR34, 0x60, URZ ;  /* 0x00000060220a9890 */ /* 0x000fe2000fffe0ff */
[----:B------:R-:W-:Y:S01]  /*4a50*/  ISETP.NE.AND P0, PT, R29, 0x2, PT ;  /* 0x000000021d00780c */ /* 0x000fe20003f05270 */
[----:B------:R-:W-:Y:S01]  /*4a60*/  UMOV UR11, UR35 ;  /* 0x00000023000b7c82 */ /* 0x000fe20008000000 */
[----:B------:R-:W-:Y:S01]  /*4a70*/  UMOV UR12, UR36 ;  /* 0x00000024000c7c82 */ /* 0x000fe20008000000 */
[----:B------:R-:W-:Y:S01]  /*4a80*/  @!P4 R2UR UR8, R0 ;  /* 0x000000000008c2ca */ /* 0x000fe200000e0000 */
[----:B------:R-:W-:Y:S01]  /*4a90*/  IMAD.IADD R14, R10, 0x1, R62 ;  /* 0x000000010a0e7824 */ /* 0x000fe200078e023e */
[----:B------:R-:W-:Y:S01]  /*4aa0*/  @P3 R2UR UR36, R27 ;  /* 0x000000001b2432ca */ /* 0x000fe200000e0000 */
[----:B------:R-:W-:Y:S01]  /*4ab0*/  IMAD.IADD R15, R11, 0x1, R63 ;  /* 0x000000010b0f7824 */ /* 0x000fe200078e023f */
[----:B------:R-:W-:Y:S02]  /*4ac0*/  SEL R0, RZ, 0x1, P0 ;  /* 0x00000001ff007807 */ /* 0x000fe40000000000 */
[----:B------:R-:W-:Y:S01]  /*4ad0*/  LOP3.LUT R30, R30, 0x1, RZ, 0x3c, !PT ;  /* 0x000000011e1e7812 */ /* 0x000fe200078e3cff */
[----:B------:R-:W-:Y:S01]  /*4ae0*/  IMAD.U32 R8, RZ, RZ, UR9 ;  /* 0x00000009ff087e24 */ /* 0x000fe2000f8e00ff */
[----:B------:R-:W-:Y:S01]  /*4af0*/  @!UP1 UIADD3 UR9, UPT, UPT, UR7, 0x98, URZ ;  /* 0x0000009807099890 */ /* 0x000fe2000fffe0ff */
[----:B------:R-:W-:Y:S02]  /*4b00*/  LOP3.LUT R28, R28, R0, RZ, 0x3c, !PT ;  /* 0x000000001c1c7212 */ /* 0x000fe400078e3cff */
[----:B------:R-:W-:Y:S02]  /*4b10*/  SEL R29, R29, RZ, P0 ;  /* 0x000000ff1d1d7207 */ /* 0x000fe40000000000 */
[----:B------:R-:W-:Y:S01]  /*4b20*/  IMAD.U32 R9, RZ, RZ, UR8 ;  /* 0x00000008ff097e24 */ /* 0x000fe2000f8e00ff */
[----:B------:R-:W-:Y:S01]  /*4b30*/  @!P4 R2UR UR14, R8 ;  /* 0x00000000080ec2ca */ /* 0x000fe200000e0000 */
[----:B------:R-:W-:Y:S01]  /*4b40*/  @!UP1 UIADD3 UR8, UPT, UPT, UR7, 0x6400, URZ ;  /* 0x0000640007089890 */ /* 0x000fe2000fffe0ff */
[----:B------:R-:W-:Y:S02]  /*4b50*/  VOTEU.ALL UP1, P4 ;  /* 0x0000000000ff7886 */ /* 0x000fe40002020000 */
[----:B------:R-:W-:Y:S11]  /*4b60*/  @!P4 R2UR UR15, R9 ;  /* 0x00000000090fc2ca */ /* 0x000ff600000e0000 */
[----:B------:R-:W-:Y:S02]  /*4b70*/  @!UPT UIADD3 URZ, UPT, UPT, URZ, URZ, URZ ;  /* 0x000000fffffff290 */ /* 0x000fe4000fffe0ff */
[----:B------:R2:W-:Y:S01]  /*4b80*/  @!UP1 UTMALDG.3D [UR8], [UR14], desc[UR18] ;  /* 0x000012080e0095b4 */ /* 0x0005e20008011000 */
[----:B------:R2:W-:Y:S01]  /*4b90*/  @!P4 SYNCS.ARRIVE.TRANS64.RED.A0TR RZ, [UR7+0x98], R25 ;  /* 0x00009819ffffc9a7 */ /* 0x0005e20008300407 */
[----:B------:R-:W-:Y:S01]  /*4ba0*/  UPLOP3.LUT UP1, UPT, UPT, UPT, UPT, 0x80, 0x8 ;  /* 0x000000000008789c */ /* 0x000fe20003f2f070 */
[----:B------:R-:W-:Y:S01]  /*4bb0*/  SYNCS.ARRIVE.TRANS64.RED.A1T0 RZ, [UR13], RZ ;  /* 0x000000ffffff79a7 */ /* 0x000fe2000810040d */
[----:B------:R-:W-:Y:S09]  /*4bc0*/  @P3 BRA `(.L_x_82) ;  /* 0xfffffff000a03947 */ /* 0x000ff2000383ffff */
[----:B------:R-:W-:-:S04]  /*4bd0*/  SHF.L.U32 R2, R30, 0x1f, RZ ;  /* 0x0000001f1e027819 */ /* 0x000fc800000006ff */
[----:B------:R-:W1:Y:S02]  /*4be0*/  SYNCS.PHASECHK.TRANS64.TRYWAIT P0, [UR7+0xa0], R2 ;  /* 0x0000a002ff0075a7 */ /* 0x000e640008001107 */
[----:B-1----:R-:W-:Y:S05]  /*4bf0*/  @!P0 BRA `(.L_x_83) ;  /* 0x0000003800d08947 */ /* 0x002fea0003800000 */
.L_x_181:
[----:B------:R-:W3:Y:S02]  /*4c00*/  SYNCS.PHASECHK.TRANS64.TRYWAIT P0, [UR7+0xa8], R2 ;  /* 0x0000a802ff0075a7 */ /* 0x000ee40008001107 */
[----:B---3--:R-:W-:Y:S05]  /*4c10*/  @!P0 BRA `(.L_x_84) ;  /* 0x0000003800e08947 */ /* 0x008fea0003800000 */
.L_x_183:
[----:B------:R-:W3:Y:S02]  /*4c20*/  SYNCS.PHASECHK.TRANS64.TRYWAIT P0, [UR7+0xb0], R2 ;  /* 0x0000b002ff0075a7 */ /* 0x000ee40008001107 */
[----:B---3--:R-:W-:Y:S05]  /*4c30*/  @!P0 BRA `(.L_x_85) ;  /* 0x0000003800f08947 */ /* 0x008fea0003800000 */
.L_x_185:
[----:B-1----:R-:W-:-:S07]  /*4c40*/  MOV R0, UR7 ;  /* 0x0000000700007c02 */ /* 0x002fce0008000f00 */
.L_x_86:
[----:B-1----:R-:W-:-:S04]  /*4c50*/  SHF.L.U32 R2, R30, 0x1f, RZ ;  /* 0x0000001f1e027819 */ /* 0x002fc800000006ff */
[----:B------:R1:W3:Y:S03]  /*4c60*/  SYNCS.PHASECHK.TRANS64.TRYWAIT P0, [R0+URZ+0xb8], R2 ;  /* 0x0000b802000075a7 */ /* 0x0002e600080011ff */
[----:B---3--:R-:W-:Y:S05]  /*4c70*/  @!P0 NANOSLEEP.SYNCS 0x989680 ;  /* 0x009896800000895d */ /* 0x008fea0003900000 */
[----:B------:R-:W3:Y:S02]  /*4c80*/  @!P0 SYNCS.PHASECHK.TRANS64 P0, [R0+URZ+0xb8], R2 ;  /* 0x0000b802000085a7 */ /* 0x000ee400080010ff */
[----:B--23--:R-:W-:Y:S05]  /*4c90*/  @P0 EXIT ;  /* 0x000000000000094d */ /* 0x00cfea0003800000 */
[----:B------:R-:W-:Y:S05]  /*4ca0*/  BRA `(.L_x_86) ;  /* 0xfffffffc00e87947 */ /* 0x000fea000383ffff */
.L_x_71:
[----:B------:R-:W-:-:S06]  /*4cb0*/  UISETP.GE.AND UP1, UPT, UR8, 0x4, UPT ;  /* 0x000000040800788c */ /* 0x000fcc000bf26270 */
[----:B------:R-:W-:-:S13]  /*4cc0*/  PLOP3.LUT P0, PT, PT, PT, UP1, 0x80, 0x8 ;  /* 0x000000000008781c */ /* 0x000fda0003f0f018 */
[----:B------:R-:W-:Y:S05]  /*4cd0*/  @!P0 EXIT ;  /* 0x000000000000894d */ /* 0x000fea0003800000 */
[----:B------:R-:W-:Y:S01]  /*4ce0*/  BAR.SYNC.DEFER_BLOCKING 0x6, 0xa0 ;  /* 0x0182800000007b1d */ /* 0x000fe20000010000 */
[C---:B------:R-:W-:Y:S01]  /*4cf0*/  IMAD.SHL.U32 R4, R77.reuse, 0x20, RZ ;  /* 0x000000204d047824 */ /* 0x040fe200078e00ff */
[C---:B------:R-:W-:Y:S01]  /*4d00*/  R2P PR, R77.reuse, 0x6 ;  /* 0x000000064d007804 */ /* 0x040fe20000000000 */
[C---:B------:R-:W-:Y:S01]  /*4d10*/  IMAD.SHL.U32 R68, R77.reuse, 0x4, RZ ;  /* 0x000000044d447824 */ /* 0x040fe200078e00ff */
[----:B------:R-:W-:Y:S01]  /*4d20*/  CS2R R72, SRZ ;  /* 0x0000000000487805 */ /* 0x000fe2000001ff00 */
[C---:B------:R-:W-:Y:S01]  /*4d30*/  IMAD.U32 R32, R77.reuse, 0x10000, RZ ;  /* 0x000100004d207824 */ /* 0x040fe200078e00ff */
[----:B------:R-:W-:Y:S02]  /*4d40*/  UMOV UR48, 0x400 ;  /* 0x0000040000307882 */ /* 0x000fe40000000000 */
[----:B------:R-:W1:Y:S01]  /*4d50*/  LDC R67, c[0x0][0x370] ;  /* 0x0000dc00ff437b82 */ /* 0x000e620000000800 */
[----:B------:R-:W-:Y:S01]  /*4d60*/  ULEA UR48, UR37, UR48, 0x18 ;  /* 0x0000003025307291 */ /* 0x000fe2000f8ec0ff */
[C---:B------:R-:W-:Y:S01]  /*4d70*/  LOP3.LUT R3, R4.reuse, 0xe0, RZ, 0xc0, !PT ;  /* 0x000000e004037812 */ /* 0x040fe200078ec0ff */
[----:B------:R-:W-:Y:S01]  /*4d80*/  IMAD.SHL.U32 R2, R77, 0x10, RZ ;  /* 0x000000104d027824 */ /* 0x000fe200078e00ff */
[----:B------:R-:W-:Y:S01]  /*4d90*/  LOP3.LUT R4, R4, 0x100, RZ, 0xc0, !PT ;  /* 0x0000010004047812 */ /* 0x000fe200078ec0ff */
[----:B------:R-:W-:Y:S01]  /*4da0*/  UIADD3 UR4, UPT, UPT, UR48, 0x400, URZ ;  /* 0x0000040030047890 */ /* 0x000fe2000fffe0ff */
[----:B------:R-:W-:Y:S01]  /*4db0*/  LOP3.LUT R68, R3, 0x1c, R68, 0xf8, !PT ;  /* 0x0000001c03447812 */ /* 0x000fe200078ef844 */
[----:B------:R-:W-:Y:S01]  /*4dc0*/  IMAD.MOV.U32 R76, RZ, RZ, 0x10 ;  /* 0x00000010ff4c7424 */ /* 0x000fe200078e00ff */
[----:B------:R-:W2:Y:S01]  /*4dd0*/  LDC R28, c[0x0][0xb0c] ;  /* 0x0002c300ff1c7b82 */ /* 0x000ea20000000800 */
[----:B------:R-:W-:Y:S01]  /*4de0*/  SHF.R.U32.HI R3, RZ, 0x2, R77 ;  /* 0x00000002ff037819 */ /* 0x000fe2000001164d */
[----:B------:R-:W-:Y:S01]  /*4df0*/  IMAD.MOV.U32 R75, RZ, RZ, 0x20 ;  /* 0x00000020ff4b7424 */ /* 0x000fe200078e00ff */
[----:B------:R-:W-:Y:S01]  /*4e00*/  LOP3.LUT R32, R32, 0x600000, RZ, 0xc0, !PT ;  /* 0x0060000020207812 */ /* 0x000fe200078ec0ff */
[----:B------:R-:W-:Y:S01]  /*4e10*/  IMAD.MOV.U32 R74, RZ, RZ, 0x1 ;  /* 0x00000001ff4a7424 */ /* 0x000fe200078e00ff */
[----:B------:R-:W-:Y:S01]  /*4e20*/  LOP3.LUT R2, R4, 0x600, R2, 0xf8, !PT ;  /* 0x0000060004027812 */ /* 0x000fe200078ef802 */
[----:B------:R-:W-:Y:S01]  /*4e30*/  IMAD.MOV.U32 R31, RZ, RZ, RZ ;  /* 0x000000ffff1f7224 */ /* 0x000fe200078e00ff */
[----:B------:R-:W-:Y:S01]  /*4e40*/  LOP3.LUT R68, R68, 0x4, R3, 0x78, !PT ;  /* 0x0000000444447812 */ /* 0x000fe200078e7803 */
[----:B------:R-:W4:Y:S01]  /*4e50*/  LDC R65, c[0x0][0xb20] ;  /* 0x0002c800ff417b82 */ /* 0x000f220000000800 */
[----:B------:R-:W3:Y:S01]  /*4e60*/  LDS R0, [UR48+0x180] ;  /* 0x00018030ff007984 */ /* 0x000ee20008000800 */
[----:B------:R-:W-:Y:S01]  /*4e70*/  LOP3.LUT R77, R77, 0x60, RZ, 0xc0, !PT ;  /* 0x000000604d4d7812 */ /* 0x000fe200078ec0ff */
[----:B------:R-:W-:Y:S01]  /*4e80*/  IMAD.MOV.U32 R80, RZ, RZ, RZ ;  /* 0x000000ffff507224 */ /* 0x000fe200078e00ff */
[----:B------:R-:W-:Y:S01]  /*4e90*/  LOP3.LUT R68, R2, R68, RZ, 0xfc, !PT ;  /* 0x0000004402447212 */ /* 0x000fe200078efcff */
[----:B------:R-:W-:Y:S01]  /*4ea0*/  IMAD.U32 R70, RZ, RZ, UR4 ;  /* 0x00000004ff467e24 */ /* 0x000fe2000f8e00ff */
[----:B------:R-:W-:Y:S01]  /*4eb0*/  SEL R76, R76, 0xfffffff0, !P2 ;  /* 0xfffffff04c4c7807 */ /* 0x000fe20005000000 */
[----:B------:R-:W1:Y:S01]  /*4ec0*/  LDCU.64 UR52, c[0x0][0x348] ;  /* 0x00006900ff3477ac */ /* 0x000e620008000a00 */
[----:B------:R-:W1:Y:S01]  /*4ed0*/  LDC R27, c[0x0][0xb30] ;  /* 0x0002cc00ff1b7b82 */ /* 0x000e620000000800 */
[----:B------:R-:W-:Y:S01]  /*4ee0*/  SEL R75, R75, 0xffffffe0, !P1 ;  /* 0xffffffe04b4b7807 */ /* 0x000fe20004800000 */
[----:B------:R-:W1:Y:S01]  /*4ef0*/  LDCU.64 UR38, c[0x0][0x888] ;  /* 0x00011100ff2677ac */ /* 0x000e620008000a00 */
[----:B------:R-:W1:Y:S05]  /*4f00*/  LDCU.64 UR44, c[0x0][0x890] ;  /* 0x00011200ff2c77ac */ /* 0x000e6a0008000a00 */
[----:B------:R-:W1:Y:S01]  /*4f10*/  LDC.64 R60, c[0x0][0xb10] ;  /* 0x0002c400ff3c7b82 */ /* 0x000e620000000a00 */
[----:B------:R-:W-:Y:S01]  /*4f20*/  UMOV UR49, URZ ;  /* 0x000000ff00317c82 */ /* 0x000fe20008000000 */
[----:B------:R-:W-:-:S06]  /*4f30*/  UMOV UR51, URZ ;  /* 0x000000ff00337c82 */ /* 0x000fcc0008000000 */
[----:B------:R-:W1:Y:S08]  /*4f40*/  LDC.64 R24, c[0x0][0xb18] ;  /* 0x0002c600ff187b82 */ /* 0x000e700000000a00 */
[----:B------:R-:W1:Y:S08]  /*4f50*/  LDC.64 R22, c[0x0][0xb28] ;  /* 0x0002ca00ff167b82 */ /* 0x000e700000000a00 */
[----:B------:R-:W1:Y:S01]  /*4f60*/  LDC.64 R58, c[0x0][0x8b0] ;  /* 0x00022c00ff3a7b82 */ /* 0x000e620000000a00 */
[----:B---3--:R-:W-:-:S07]  /*4f70*/  IMAD.IADD R32, R0, 0x1, R32 ;  /* 0x0000000100207824 */ /* 0x008fce00078e0220 */
[----:B------:R-:W3:Y:S08]  /*4f80*/  LDC.64 R56, c[0x0][0x8a8] ;  /* 0x00022a00ff387b82 */ /* 0x000ef00000000a00 */
[----:B--2-4-:R-:W1:Y:S02]  /*4f90*/  LDC R66, c[0x0][0x374] ;  /* 0x0000dd00ff427b82 */ /* 0x014e640000000800 */
.L_x_130:
[----:B------:R-:W-:Y:S02]  /*4fa0*/  LEA R0, R80, UR48, 0x3 ;  /* 0x0000003050007c11 */ /* 0x000fe4000f8e18ff */
[----:B------:R-:W-:Y:S02]  /*4fb0*/  SHF.L.U32 R2, R72, 0x1f, RZ ;  /* 0x0000001f48027819 */ /* 0x000fe400000006ff */
[----:B------:R-:W-:Y:S02]  /*4fc0*/  LEA R16, R80, UR48, 0x4 ;  /* 0x0000003050107c11 */ /* 0x000fe4000f8e20ff */
[----:B------:R-:W2:Y:S02]  /*4fd0*/  SYNCS.PHASECHK.TRANS64.TRYWAIT P0, [R0+URZ+0xd0], R2 ;  /* 0x0000d002000075a7 */ /* 0x000ea400080011ff */
[----:B--2---:R-:W-:Y:S05]  /*4fe0*/  @!P0 BRA `(.L_x_87) ;  /* 0x00000038001c8947 */ /* 0x004fea0003800000 */
.L_x_186:
[----:B------:R-:W4:Y:S01]  /*4ff0*/  LDC.64 R10, c[0x0][0xb10] ;  /* 0x0002c400ff0a7b82 */ /* 0x000f220000000a00 */
[----:B------:R-:W3:Y:S01]  /*5000*/  LDS.128 R16, [R16+0x160] ;  /* 0x0001600010107984 */ /* 0x000ee20000000c00 */
[----:B-1----:R-:W-:Y:S01]  /*5010*/  ISETP.NE.AND P1, PT, R27, 0x1, PT ;  /* 0x000000011b00780c */ /* 0x002fe20003f25270 */
[----:B--2---:R-:W-:Y:S01]  /*5020*/  VIADD R0, R0, 0xe0 ;  /* 0x000000e000007836 */ /* 0x004fe20000000000 */
[----:B------:R-:W-:Y:S04]  /*5030*/  ISETP.GE.AND P0, PT, R26, 0x1, PT ;  /* 0x000000011a00780c */ /* 0x000fe80003f06270 */
[----:B------:R-:W1:Y:S01]  /*5040*/  LDC.64 R8, c[0x0][0xb18] ;  /* 0x0002c600ff087b82 */ /* 0x000e620000000a00 */
[----:B------:R-:W-:Y:S01]  /*5050*/  PRMT R0, RZ, 0x654, R0 ;  /* 0x00000654ff007816 */ /* 0x000fe20000000000 */
[----:B------:R-:W-:Y:S01]  /*5060*/  @!PT LDS RZ, [RZ] ;  /* 0x00000000fffff984 */ /* 0x000fe20000000800 */
[----:B------:R-:W-:Y:S01]  /*5070*/  @!PT LDS RZ, [RZ] ;  /* 0x00000000fffff984 */ /* 0x000fe20000000800 */
[----:B------:R-:W-:Y:S01]  /*5080*/  @!PT LDS RZ, [RZ] ;  /* 0x00000000fffff984 */ /* 0x000fe20000000800 */
[----:B------:R-:W-:Y:S01]  /*5090*/  @!PT LDS RZ, [RZ] ;  /* 0x00000000fffff984 */ /* 0x000fe20000000800 */
[----:B------:R2:W-:Y:S06]  /*50a0*/  MEMBAR.ALL.CTA ;  /* 0x0000000000007992 */ /* 0x0005ec0000008000 */
[----:B--2---:R-:W2:Y:S01]  /*50b0*/  FENCE.VIEW.ASYNC.S ;  /* 0x00000000000073c6 */ /* 0x004ea20000000000 */
[----:B------:R-:W1:Y:S08]  /*50c0*/  @!P1 LDC R12, c[0x0][0xb20] ;  /* 0x0002c800ff0c9b82 */ /* 0x000e700000000800 */
[----:B------:R-:W1:Y:S01]  /*50d0*/  @!P1 LDC R7, c[0x0][0xb0c] ;  /* 0x0002c300ff079b82 */ /* 0x000e620000000800 */
[----:B--2---:R2:W-:Y:S01]  /*50e0*/  SYNCS.ARRIVE.TRANS64.RED.A1T0 RZ, [R0+URZ], RZ ;  /* 0x000000ff00ff79a7 */ /* 0x0045e200081004ff */
[----:B---3--:R-:W-:Y:S04]  /*50f0*/  LOP3.LUT P4, RZ, R18, 0x1, RZ, 0xc0, !PT ;  /* 0x0000000112ff7812 */ /* 0x008fe8000788c0ff */
[----:B------:R-:W-:Y:S09]  /*5100*/  P2R R78, PR, RZ, 0x10 ;  /* 0x00000010ff4e7803 */ /* 0x000ff20000000000 */
[----:B------:R-:W-:Y:S02]  /*5110*/  @P4 MOV R30, R16 ;  /* 0x00000010001e4202 */ /* 0x000fe40000000f00 */
[----:B------:R-:W-:Y:S01]  /*5120*/  @P4 LOP3.LUT R29, R17, 0xffff, RZ, 0xc0, !PT ;  /* 0x0000ffff111d4812 */ /* 0x000fe200078ec0ff */
[----:B--2-4-:R-:W-:Y:S06]  /*5130*/  @!P0 BRA `(.L_x_88) ;  /* 0x0000000000a48947 */ /* 0x014fec0003800000 */
[----:B------:R-:W-:Y:S01]  /*5140*/  IMAD.HI.U32 R0, R66, R25, RZ ;  /* 0x0000001942007227 */ /* 0x000fe200078e00ff */
[----:B------:R-:W-:Y:S02]  /*5150*/  ISETP.NE.AND P0, PT, R24, 0x1, PT ;  /* 0x000000011800780c */ /* 0x000fe40003f05270 */
[----:B------:R-:W-:Y:S01]  /*5160*/  ISETP.NE.AND P2, PT, R26, 0x1, PT ;  /* 0x000000011a00780c */ /* 0x000fe20003f45270 */
[----:B------:R-:W-:Y:S01]  /*5170*/  IMAD.HI.U32 R4, R67, R60, RZ ;  /* 0x0000003c43047227 */ /* 0x000fe200078e00ff */
[----:B------:R-:W-:Y:S02]  /*5180*/  SHF.R.U32.HI R0, RZ, R65, R0 ;  /* 0x00000041ff007219 */ /* 0x000fe40000011600 */
[----:B------:R-:W-:Y:S01]  /*5190*/  ISETP.NE.AND P3, PT, R28, 0x1, PT ;  /* 0x000000011c00780c */ /* 0x000fe20003f65270 */
[----:B------:R-:W-:Y:S01]  /*51a0*/  IMAD.HI.U32 R6, R29, R25, RZ ;  /* 0x000000191d067227 */ /* 0x000fe200078e00ff */
[-C--:B------:R-:W-:Y:S02]  /*51b0*/  SHF.R.U32.HI R4, RZ, R61.reuse, R4 ;  /* 0x0000003dff047219 */ /* 0x080fe40000011604 */
[----:B------:R-:W-:Y:S01]  /*51c0*/  SEL R0, R66, R0, !P0 ;  /* 0x0000000042007207 */ /* 0x000fe20004000000 */
[----:B------:R-:W-:Y:S01]  /*51d0*/  IMAD.HI.U32 R5, R30, R60, RZ ;  /* 0x0000003c1e057227 */ /* 0x000fe200078e00ff */
[----:B------:R-:W-:Y:S03]  /*51e0*/  SEL R4, R67, R4, !P3 ;  /* 0x0000000443047207 */ /* 0x000fe60005800000 */
[-C--:B------:R-:W-:Y:S01]  /*51f0*/  IMAD.HI.U32 R3, R0, R22.reuse, RZ ;  /* 0x0000001600037227 */ /* 0x080fe200078e00ff */
[----:B------:R-:W-:Y:S03]  /*5200*/  SHF.R.U32.HI R5, RZ, R61, R5 ;  /* 0x0000003dff057219 */ /* 0x000fe60000011605 */
[----:B------:R-:W-:Y:S01]  /*5210*/  IMAD.HI.U32 R2, R4, R22, RZ ;  /* 0x0000001604027227 */ /* 0x000fe200078e00ff */
[----:B------:R-:W-:Y:S02]  /*5220*/  @P2 SHF.R.U32.HI R0, RZ, R23, R3 ;  /* 0x00000017ff002219 */ /* 0x000fe40000011603 */
[----:B------:R-:W-:Y:S02]  /*5230*/  SHF.R.U32.HI R3, RZ, R65, R6 ;  /* 0x00000041ff037219 */ /* 0x000fe40000011606 */
[----:B------:R-:W-:Y:S01]  /*5240*/  @P2 SHF.R.U32.HI R4, RZ, R23, R2 ;  /* 0x00000017ff042219 */ /* 0x000fe20000011602 */
[----:B------:R-:W-:Y:S01]  /*5250*/  IMAD R0, R26, R0, RZ ;  /* 0x000000001a007224 */ /* 0x000fe200078e02ff */
[----:B------:R-:W-:Y:S02]  /*5260*/  SEL R3, R29, R3, !P0 ;  /* 0x000000031d037207 */ /* 0x000fe40004000000 */
[----:B------:R-:W-:Y:S01]  /*5270*/  SEL R2, R30, R5, !P3 ;  /* 0x000000051e027207 */ /* 0x000fe20005800000 */
[----:B------:R-:W-:Y:S01]  /*5280*/  IMAD R5, R26, R4, RZ ;  /* 0x000000041a057224 */ /* 0x000fe200078e02ff */
[C---:B------:R-:W-:Y:S01]  /*5290*/  ISETP.GE.AND P0, PT, R3.reuse, R0, PT ;  /* 0x000000000300720c */ /* 0x040fe20003f06270 */
[C---:B------:R-:W-:Y:S03]  /*52a0*/  IMAD.HI.U32 R0, R3.reuse, R22, RZ ;  /* 0x0000001603007227 */ /* 0x040fe600078e00ff */
[C---:B------:R-:W-:Y:S02]  /*52b0*/  ISETP.GE.OR P0, PT, R2.reuse, R5, P0 ;  /* 0x000000050200720c */ /* 0x040fe40000706670 */
[----:B------:R-:W-:Y:S04]  /*52c0*/  SHF.R.U32.HI R0, RZ, R23, R0 ;  /* 0x00000017ff007219 */ /* 0x000fe80000011600 */
[C---:B------:R-:W-:Y:S05]  /*52d0*/  SEL R6, R3.reuse, R0, !P2 ;  /* 0x0000000003067207 */ /* 0x040fea0005000000 */
        /* <DEDUP_REMOVED lines=14> */
[----:B------:R-:W-:Y:S07]  /*53c0*/  IMAD R29, R3, R24, R29 ;  /* 0x00000018031d7224 */ /* 0x000fee00078e021d */
.L_x_88:
[----:B-1----:R-:W-:Y:S01]  /*53d0*/  @!P1 ISETP.NE.AND P0, PT, R8, 0x1, PT ;  /* 0x000000010800980c */ /* 0x002fe20003f05270 */
[----:B------:R-:W-:Y:S01]  /*53e0*/  @!P1 IMAD.HI.U32 R2, R29, R9, RZ ;  /* 0x000000091d029227 */ /* 0x000fe200078e00ff */
[----:B------:R-:W-:Y:S01]  /*53f0*/  R2UR UR42, R15 ;  /* 0x000000000f2a72ca */ /* 0x000fe200000e0000 */
[----:B------:R-:W-:Y:S01]  /*5400*/  BSSY.RECONVERGENT B6, `(.L_x_89) ;  /* 0x0000031000067945 */ /* 0x000fe20003800200 */
[----:B------:R-:W-:Y:S01]  /*5410*/  R2UR UR41, R14 ;  /* 0x000000000e2972ca */ /* 0x000fe200000e0000 */
[----:B------:R-:W-:Y:S01]  /*5420*/  @!P1 IMAD.HI.U32 R0, R30, R10, RZ ;  /* 0x0000000a1e009227 */ /* 0x000fe200078e00ff */
[----:B------:R-:W-:Y:S02]  /*5430*/  @!P1 SHF.R.U32.HI R2, RZ, R12, R2 ;  /* 0x0000000cff029219 */ /* 0x000fe40000011602 */
[----:B------:R-:W-:Y:S01]  /*5440*/  @!P1 ISETP.NE.AND P2, PT, R7, 0x1, PT ;  /* 0x000000010700980c */ /* 0x000fe20003f45270 */
[----:B------:R-:W-:Y:S01]  /*5450*/  VIADD R80, R80, 0x1 ;  /* 0x0000000150507836 */ /* 0x000fe20000000000 */
[----:B------:R-:W-:Y:S02]  /*5460*/  @!P1 SEL R2, R29, R2, !P0 ;  /* 0x000000021d029207 */ /* 0x000fe40004000000 */
[----:B------:R-:W-:Y:S02]  /*5470*/  @!P1 SHF.R.U32.HI R0, RZ, R11, R0 ;  /* 0x0000000bff009219 */ /* 0x000fe40000011600 */
[----:B------:R-:W-:Y:S01]  /*5480*/  LOP3.LUT P0, RZ, R70, 0x3f0, RZ, 0xc0, !PT ;  /* 0x000003f046ff7812 */ /* 0x000fe2000780c0ff */
[----:B------:R-:W-:Y:S01]  /*5490*/  USHF.L.U32 UR42, UR42, 0x6, URZ ;  /* 0x000000062a2a7899 */ /* 0x000fe200080006ff */
[----:B------:R-:W-:Y:S01]  /*54a0*/  @!P1 SEL R3, R30, R0, !P2 ;  /* 0x000000001e039207 */ /* 0x000fe20005000000 */
[----:B------:R-:W-:Y:S01]  /*54b0*/  USHF.L.U32 UR41, UR41, 0x7, URZ ;  /* 0x0000000729297899 */ /* 0x000fe200080006ff */
[----:B------:R-:W-:Y:S03]  /*54c0*/  @P4 SHF.R.U32.HI R71, RZ, 0x10, R17 ;  /* 0x00000010ff474819 */ /* 0x000fe60000011611 */
[----:B------:R-:W-:Y:S02]  /*54d0*/  @!P1 IMAD.IADD R0, R2, 0x1, -R3 ;  /* 0x0000000102009824 */ /* 0x000fe400078e0a03 */
[----:B------:R-:W-:Y:S02]  /*54e0*/  @!P1 IMAD.IADD R2, R3, 0x1, -R2 ;  /* 0x0000000103029824 */ /* 0x000fe400078e0a02 */
[----:B------:R-:W-:Y:S02]  /*54f0*/  @!P1 IMAD R30, R0, R7, R30 ;  /* 0x00000007001e9224 */ /* 0x000fe400078e021e */
[----:B------:R-:W-:Y:S01]  /*5500*/  @!P1 IMAD R29, R2, R8, R29 ;  /* 0x00000008021d9224 */ /* 0x000fe200078e021d */
[----:B------:R-:W-:Y:S06]  /*5510*/  @!P0 BRA `(.L_x_90) ;  /* 0x00000000007c8947 */ /* 0x000fec0003800000 */
[----:B------:R-:W1:Y:S01]  /*5520*/  LDCU.64 UR8, c[0x4][0x80] ;  /* 0x01001000ff0877ac */ /* 0x000e620008000a00 */
[----:B------:R-:W-:Y:S01]  /*5530*/  MOV R2, 0x0 ;  /* 0x0000000000027802 */ /* 0x000fe20000000f00 */
[----:B------:R-:W-:Y:S02]  /*5540*/  HFMA2 R12, -RZ, RZ, 0, 5.9604644775390625e-08 ;  /* 0x00000001ff0c7431 */ /* 0x000fe400000001ff */
[----:B------:R-:W-:Y:S01]  /*5550*/  IMAD.MOV.U32 R8, RZ, RZ, 0x70 ;  /* 0x00000070ff087424 */ /* 0x000fe200078e00ff */
[----:B------:R2:W3:Y:S01]  /*5560*/  LDC.64 R14, c[0x4][R2] ;  /* 0x01000000020e7b82 */ /* 0x0004e20000000a00 */
[----:B------:R-:W4:Y:S01]  /*5570*/  LDCU.64 UR6, c[0x4][0x88] ;  /* 0x01001100ff0677ac */ /* 0x000f220008000a00 */
[----:B------:R-:W-:Y:S01]  /*5580*/  IMAD.MOV.U32 R13, RZ, RZ, RZ ;  /* 0x000000ffff0d7224 */ /* 0x000fe200078e00ff */
[----:B------:R-:W2:Y:S01]  /*5590*/  LDCU.64 UR4, c[0x4][0x8] ;  /* 0x01000100ff0477ac */ /* 0x000ea20008000a00 */
[----:B-1----:R-:W-:Y:S01]  /*55a0*/  MOV R5, UR9 ;  /* 0x0000000900057c02 */ /* 0x002fe20008000f00 */
[----:B------:R-:W-:Y:S01]  /*55b0*/  IMAD.U32 R4, RZ, RZ, UR8 ;  /* 0x00000008ff047e24 */ /* 0x000fe2000f8e00ff */
[----:B----4-:R-:W-:Y:S01]  /*55c0*/  MOV R7, UR7 ;  /* 0x0000000700077c02 */ /* 0x010fe20008000f00 */
[----:B------:R-:W-:Y:S01]  /*55d0*/  IMAD.U32 R6, RZ, RZ, UR6 ;  /* 0x00000006ff067e24 */ /* 0x000fe2000f8e00ff */
[----:B--2---:R-:W-:Y:S01]  /*55e0*/  MOV R11, UR5 ;  /* 0x00000005000b7c02 */ /* 0x004fe20008000f00 */
[----:B------:R-:W-:Y:S02]  /*55f0*/  IMAD.U32 R10, RZ, RZ, UR4 ;  /* 0x00000004ff0a7e24 */ /* 0x000fe4000f8e00ff */
[----:B------:R-:W-:Y:S07]  /*5600*/  LEPC R20, `(.L_x_91) ;  /* 0x000000001014794e */ /* 0x000fee0000000000 */
[----:B---3-5:R-:W-:Y:S05]  /*5610*/  CALL.ABS.NOINC R14 ;  /* 0x000000000e007343 */ /* 0x028fea0003c00000 */
.L_x_91:
[----:B------:R-:W1:Y:S01]  /*5620*/  LDCU.64 UR8, c[0x4][0x80] ;  /* 0x01001000ff0877ac */ /* 0x000e620008000a00 */
[----:B------:R-:W2:Y:S01]  /*5630*/  LDC.64 R2, c[0x4][R2] ;  /* 0x0100000002027b82 */ /* 0x000ea20000000a00 */
[----:B------:R-:W-:Y:S02]  /*5640*/  HFMA2 R12, -RZ, RZ, 0, 5.9604644775390625e-08 ;  /* 0x00000001ff0c7431 */ /* 0x000fe400000001ff */
[----:B------:R-:W-:Y:S02]  /*5650*/  IMAD.MOV.U32 R8, RZ, RZ, 0x70 ;  /* 0x00000070ff087424 */ /* 0x000fe400078e00ff */
[----:B------:R-:W-:Y:S01]  /*5660*/  IMAD.MOV.U32 R13, RZ, RZ, RZ ;  /* 0x000000ffff0d7224 */ /* 0x000fe200078e00ff */
[----:B------:R-:W3:Y:S01]  /*5670*/  LDCU.64 UR6, c[0x4][0x88] ;  /* 0x01001100ff0677ac */ /* 0x000ee20008000a00 */
[----:B------:R-:W4:Y:S01]  /*5680*/  LDCU.64 UR4, c[0x4][0x8] ;  /* 0x01000100ff0477ac */ /* 0x000f220008000a00 */
[----:B-1----:R-:W-:Y:S02]  /*5690*/  MOV R4, UR8 ;  /* 0x0000000800047c02 */ /* 0x002fe40008000f00 */
[----:B------:R-:W-:Y:S02]  /*56a0*/  MOV R5, UR9 ;  /* 0x0000000900057c02 */ /* 0x000fe40008000f00 */
[----:B---3--:R-:W-:Y:S01]  /*56b0*/  MOV R7, UR7 ;  /* 0x0000000700077c02 */ /* 0x008fe20008000f00 */
[----:B------:R-:W-:Y:S01]  /*56c0*/  IMAD.U32 R6, RZ, RZ, UR6 ;  /* 0x00000006ff067e24 */ /* 0x000fe2000f8e00ff */
[----:B----4-:R-:W-:Y:S01]  /*56d0*/  MOV R11, UR5 ;  /* 0x00000005000b7c02 */ /* 0x010fe20008000f00 */
[----:B------:R-:W-:Y:S02]  /*56e0*/  IMAD.U32 R10, RZ, RZ, UR4 ;  /* 0x00000004ff0a7e24 */ /* 0x000fe4000f8e00ff */
[----:B------:R-:W-:Y:S07]  /*56f0*/  LEPC R20, `(.L_x_90) ;  /* 0x000000001014794e */ /* 0x000fee0000000000 */
[----:B--2---:R-:W-:Y:S05]  /*5700*/  CALL.ABS.NOINC R2 ;  /* 0x0000000002007343 */ /* 0x004fea0003c00000 */
.L_x_90:
[----:B------:R-:W-:Y:S05]  /*5710*/  BSYNC.RECONVERGENT B6 ;  /* 0x0000000000067941 */ /* 0x000fea0003800200 */
.L_x_89:
[----:B------:R-:W-:Y:S01]  /*5720*/  ISETP.NE.U32.AND P4, PT, R58, RZ, PT ;  /* 0x000000ff3a00720c */ /* 0x000fe20003f85070 */
[----:B------:R-:W-:Y:S01]  /*5730*/  UISETP.NE.AND UP2, UPT, UR50, URZ, UPT ;  /* 0x000000ff3200728c */ /* 0x000fe2000bf45270 */
[----:B------:R-:W-:Y:S01]  /*5740*/  ISETP.NE.U32.AND P2, PT, RZ, UR38, PT ;  /* 0x00000026ff007c0c */ /* 0x000fe2000bf45070 */
[----:B------:R-:W-:Y:S01]  /*5750*/  UISETP.NE.U32.AND UP1, UPT, UR44, URZ, UPT ;  /* 0x000000ff2c00728c */ /* 0x000fe2000bf25070 */
[----:B------:R-:W-:Y:S01]  /*5760*/  ISETP.NE.AND.EX P4, PT, R59, RZ, PT, P4 ;  /* 0x000000ff3b00720c */ /* 0x000fe20003f85340 */
[----:B------:R-:W-:Y:S01]  /*5770*/  UPLOP3.LUT UP0, UPT, UPT, UPT, UPT, 0x40, 0x4 ;  /* 0x000000000004789c */ /* 0x000fe20003f0e870 */
[----:B------:R-:W-:Y:S01]  /*5780*/  ISETP.NE.AND.EX P2, PT, RZ, UR39, PT, P2 ;  /* 0x00000027ff007c0c */ /* 0x000fe2000bf45320 */
[----:B------:R-:W-:Y:S01]  /*5790*/  UISETP.NE.AND.EX UP1, UPT, UR45, URZ, UPT, UP1 ;  /* 0x000000ff2d00728c */ /* 0x000fe2000bf25310 */
[----:B------:R-:W-:Y:S04]  /*57a0*/  PLOP3.LUT P1, PT, PT, PT, UP2, 0x80, 0x8 ;  /* 0x000000000008781c */ /* 0x000fe80003f2f028 */
[----:B------:R-:W-:Y:S06]  /*57b0*/  @UP2 UPLOP3.LUT UP0, UPT, UPT, UPT, UP1, 0x80, 0x8 ;  /* 0x000000000008289c */ /* 0x000fec0003f0f010 */
[----:B------:R-:W-:Y:S01]  /*57c0*/  PLOP3.LUT P0, PT, PT, PT, UP0, 0x80, 0x8 ;  /* 0x000000000008781c */ /* 0x000fe20003f0f008 */
[----:B------:R-:W-:Y:S01]  /*57d0*/  @!UPT UIADD3 URZ, UPT, UPT, URZ, URZ, URZ ;  /* 0x000000fffffff290 */ /* 0x000fe2000fffe0ff */
[----:B------:R-:W-:Y:S11]  /*57e0*/  BRA.U !UP1, `(.L_x_92) ;  /* 0x0000000109387547 */ /* 0x000ff6000b800000 */
[----:B------:R-:W-:Y:S01]  /*57f0*/  UISETP.NE.U32.AND UP0, UPT, UR38, URZ, UPT ;  /* 0x000000ff2600728c */ /* 0x000fe2000bf05070 */
[----:B------:R-:W-:Y:S02]  /*5800*/  HFMA2 R0, -RZ, RZ, 0, 5.9604644775390625e-08 ;  /* 0x00000001ff007431 */ /* 0x000fe400000001ff */
[----:B------:R-:W-:Y:S01]  /*5810*/  IMAD.MOV.U32 R64, RZ, RZ, 0x1 ;  /* 0x00000001ff407424 */ /* 0x000fe200078e00ff */
[----:B------:R-:W-:Y:S06]  /*5820*/  UISETP.NE.AND.EX UP0, UPT, UR39, URZ, UPT, UP0 ;  /* 0x000000ff2700728c */ /* 0x000fec000bf05300 */
[----:B------:R-:W-:Y:S05]  /*5830*/  PLOP3.LUT P3, PT, PT, PT, UP0, 0x80, 0x8 ;  /* 0x000000000008781c */ /* 0x000fea0003f6f008 */
[----:B------:R-:W1:Y:S01]  /*5840*/  @UP0 LDCU.64 UR6, c[0x0][0x888] ;  /* 0x00011100ff0607ac */ /* 0x000e620008000a00 */
[----:B------:R-:W-:Y:S07]  /*5850*/  @UP0 UIMAD UR4, UR36, UR44, URZ ;  /* 0x0000002c240402a4 */ /* 0x000fee000f8e02ff */
[----:B------:R-:W-:Y:S01]  /*5860*/  @!P3 PRMT R64, R0, 0x7610, R64 ;  /* 0x000076100040b816 */ /* 0x000fe20000000040 */
[----:B-1----:R-:W-:Y:S03]  /*5870*/  @UP0 UIMAD.WIDE UR6, UR4, 0x4, UR6 ;  /* 0x00000004040608a5 */ /* 0x002fe6000f8e0206 */
[----:B------:R-:W1:Y:S03]  /*5880*/  @!UP0 LDCU UR4, c[0x0][0x880] ;  /* 0x00011000ff0487ac */ /* 0x000e660008000800 */
[----:B------:R-:W-:Y:S01]  /*5890*/  IMAD.U32 R2, RZ, RZ, UR6 ;  /* 0x00000006ff027e24 */ /* 0x000fe2000f8e00ff */
[----:B------:R-:W-:Y:S05]  /*58a0*/  MOV R3, UR7 ;  /* 0x0000000700037c02 */ /* 0x000fea0008000f00 */
[----:B-----5:R2:W5:Y:S02]  /*58b0*/  @P3 LDG.E R35, desc[UR46][R2.64] ;  /* 0x0000002e02233981 */ /* 0x020564000c1e1900 */
[----:B-12---:R-:W-:Y:S02]  /*58c0*/  @!P3 IMAD.U32 R35, RZ, RZ, UR4 ;  /* 0x00000004ff23be24 */ /* 0x006fe4000f8e00ff */
.L_x_92:
[----:B------:R-:W-:Y:S05]  /*58d0*/  @!P4 BRA `(.L_x_93) ;  /* 0x000000000020c947 */ /* 0x000fea0003800000 */
[----:B------:R-:W-:Y:S04]  /*58e0*/  ISETP.NE.U32.AND P3, PT, R56, RZ, PT ;  /* 0x000000ff3800720c */ /* 0x000fe80003f65070 */
[----:B------:R-:W-:Y:S11]  /*58f0*/  ISETP.NE.AND.EX P3, PT, R57, RZ, PT, P3 ;  /* 0x000000ff3900720c */ /* 0x000ff60003f65330 */
[----:B------:R-:W-:Y:S02]  /*5900*/  @!UPT UIADD3 URZ, UPT, UPT, URZ, URZ, URZ ;  /* 0x000000fffffff290 */ /* 0x000fe4000fffe0ff */
[----:B------:R-:W1:Y:S01]  /*5910*/  @P3 LDC.64 R2, c[0x0][0x8a8] ;  /* 0x00022a00ff023b82 */ /* 0x000e620000000a00 */
[----:B------:R-:W-:Y:S04]  /*5920*/  @P3 IMAD R0, R58, UR36, RZ ;  /* 0x000000243a003c24 */ /* 0x000fe8000f8e02ff */
[----:B-1----:R-:W-:Y:S05]  /*5930*/  @P3 IMAD.WIDE R2, R0, 0x4, R2 ;  /* 0x0000000400023825 */ /* 0x002fea00078e0202 */
[----:B-----5:R1:W5:Y:S02]  /*5940*/  @P3 LDG.E R33, desc[UR46][R2.64] ;  /* 0x0000002e02213981 */ /* 0x020364000c1e1900 */
[----:B-1----:R-:W2:Y:S02]  /*5950*/  @!P3 LDC R33, c[0x0][0x8a0] ;  /* 0x00022800ff21bb82 */ /* 0x002ea40000000800 */
.L_x_93:
[----:B-----5:R-:W-:Y:S01]  /*5960*/  FSETP.NEU.AND P3, PT, R35, RZ, PT ;  /* 0x000000ff2300720b */ /* 0x020fe20003f6d000 */
[----:B------:R-:W-:Y:S01]  /*5970*/  IMAD.SHL.U32 R89, R68, 0x4, RZ ;  /* 0x0000000444597824 */ /* 0x000fe200078e00ff */
[----:B------:R-:W-:Y:S01]  /*5980*/  SEL R4, RZ, 0xffffffff, P2 ;  /* 0xffffffffff047807 */ /* 0x000fe20001000000 */
[----:B------:R-:W-:Y:S01]  /*5990*/  BSSY B1, `(.L_x_94) ;  /* 0x0000043000017945 */ /* 0x000fe20003800000 */
[----:B------:R-:W-:Y:S01]  /*59a0*/  @P1 LOP3.LUT P2, RZ, R64, 0xff, RZ, 0xc0, !PT ;  /* 0x000000ff40ff1812 */ /* 0x000fe2000784c0ff */
[----:B------:R-:W-:Y:S01]  /*59b0*/  VIADD R84, R89, UR48 ;  /* 0x0000003059547c36 */ /* 0x000fe20008000000 */
[----:B------:R-:W-:Y:S01]  /*59c0*/  @P1 SEL R0, RZ, 0xffffffff, P3 ;  /* 0xffffffffff001807 */ /* 0x000fe20001800000 */
[----:B------:R-:W-:Y:S01]  /*59d0*/  IMAD.MOV.U32 R90, RZ, RZ, 0x1 ;  /* 0x00000001ff5a7424 */ /* 0x000fe200078e00ff */
[----:B------:R-:W-:Y:S01]  /*59e0*/  LOP3.LUT R74, R74, 0x1, RZ, 0x3c, !PT ;  /* 0x000000014a4a7812 */ /* 0x000fe200078e3cff */
[----:B------:R-:W-:Y:S01]  /*59f0*/  IMAD.MOV.U32 R88, RZ, RZ, RZ ;  /* 0x000000ffff587224 */ /* 0x000fe200078e00ff */
[----:B------:R-:W-:Y:S02]  /*5a00*/  @P0 SEL R0, R4, R0, !P2 ;  /* 0x0000000004000207 */ /* 0x000fe40005000000 */
[----:B------:R-:W-:Y:S02]  /*5a10*/  CS2R R54, SRZ ;  /* 0x0000000000367805 */ /* 0x000fe4000001ff00 */
[----:B------:R-:W-:Y:S02]  /*5a20*/  LEA R86, R31, UR48, 0x3 ;  /* 0x000000301f567c11 */ /* 0x000fe4000f8e18ff */
[----:B------:R-:W-:Y:S02]  /*5a30*/  CS2R R52, SRZ ;  /* 0x0000000000347805 */ /* 0x000fe4000001ff00 */
[----:B------:R-:W-:Y:S02]  /*5a40*/  @P1 LOP3.LUT R0, R0, 0x1, RZ, 0xc0, !PT ;  /* 0x0000000100001812 */ /* 0x000fe400078ec0ff */
[----:B------:R-:W-:Y:S02]  /*5a50*/  CS2R R50, SRZ ;  /* 0x0000000000327805 */ /* 0x000fe4000001ff00 */
[----:B------:R-:W-:Y:S02]  /*5a60*/  SHF.L.U32 R2, R73, 0x1f, RZ ;  /* 0x0000001f49027819 */ /* 0x000fe400000006ff */
[----:B------:R-:W-:Y:S02]  /*5a70*/  CS2R R48, SRZ ;  /* 0x0000000000307805 */ /* 0x000fe4000001ff00 */
[----:B------:R-:W-:Y:S02]  /*5a80*/  ISETP.NE.U32.OR P6, PT, R0, 0x1, !P1 ;  /* 0x000000010000780c */ /* 0x000fe40004fc5470 */
[----:B------:R-:W-:Y:S02]  /*5a90*/  CS2R R46, SRZ ;  /* 0x00000000002e7805 */ /* 0x000fe4000001ff00 */
[----:B------:R-:W-:Y:S02]  /*5aa0*/  PLOP3.LUT P2, PT, PT, PT, UP1, 0x80, 0x8 ;  /* 0x000000000008781c */ /* 0x000fe40003f4f018 */
[----:B------:R-:W-:Y:S02]  /*5ab0*/  CS2R R44, SRZ ;  /* 0x00000000002c7805 */ /* 0x000fe4000001ff00 */
[----:B------:R-:W-:Y:S02]  /*5ac0*/  LEA.HI R34, R31, R31, RZ, 0x1 ;  /* 0x0000001f1f227211 */ /* 0x000fe400078f08ff */
[----:B------:R-:W-:Y:S02]  /*5ad0*/  CS2R R42, SRZ ;  /* 0x00000000002a7805 */ /* 0x000fe4000001ff00 */
[----:B------:R-:W-:Y:S02]  /*5ae0*/  LOP3.LUT P4, R79, R64, 0xff, RZ, 0xc0, !PT ;  /* 0x000000ff404f7812 */ /* 0x000fe4000788c0ff */
[----:B------:R-:W-:Y:S02]  /*5af0*/  CS2R R40, SRZ ;  /* 0x0000000000287805 */ /* 0x000fe4000001ff00 */
[----:B------:R-:W-:Y:S01]  /*5b00*/  SEL R3, RZ, 0xffffffff, P3 ;  /* 0xffffffffff037807 */ /* 0x000fe20001800000 */
[----:B------:R-:W-:Y:S01]  /*5b10*/  VIADD R83, R84, 0x400 ;  /* 0x0000040054537836 */ /* 0x000fe20000000000 */
[----:B------:R-:W-:Y:S01]  /*5b20*/  P2R R81, PR, RZ, 0x40 ;  /* 0x00000040ff517803 */ /* 0x000fe20000000000 */
[----:B------:R-:W-:Y:S01]  /*5b30*/  IMAD.IADD R82, R75, 0x1, R84 ;  /* 0x000000014b527824 */ /* 0x000fe200078e0254 */
[----:B------:R-:W-:Y:S02]  /*5b40*/  @P6 SHF.L.U32 R0, R74, 0x1f, RZ ;  /* 0x0000001f4a006819 */ /* 0x000fe400000006ff */
[----:B------:R-:W-:Y:S02]  /*5b50*/  @P2 SEL R3, R4, R3, !P4 ;  /* 0x0000000304032207 */ /* 0x000fe40006000000 */
[----:B------:R1:W3:Y:S02]  /*5b60*/  @P6 SYNCS.PHASECHK.TRANS64.TRYWAIT P1, [UR48+0x80], R0 ;  /* 0x00008000ff0065a7 */ /* 0x0002e40008021130 */
[----:B------:R-:W-:Y:S04]  /*5b70*/  LOP3.LUT R3, R3, 0x1, RZ, 0xc0, !PT ;  /* 0x0000000103037812 */ /* 0x000fe800078ec0ff */
[----:B------:R-:W-:Y:S04]  /*5b80*/  ISETP.NE.U32.AND P5, PT, R3, 0x1, PT ;  /* 0x000000010300780c */ /* 0x000fe80003fa5070 */
[----:B------:R-:W-:Y:S01]  /*5b90*/  P2R R91, PR, RZ, 0x20 ;  /* 0x00000020ff5b7803 */ /* 0x000fe20000000000 */
[----:B------:R4:W2:Y:S01]  /*5ba0*/  SYNCS.PHASECHK.TRANS64.TRYWAIT P0, [R86+URZ+0xf0], R2 ;  /* 0x0000f002560075a7 */ /* 0x0008a200080011ff */
[C---:B-1----:R-:W-:Y:S01]  /*5bb0*/  IMAD.SHL.U32 R0, R34.reuse, 0x40, RZ ;  /* 0x0000004022007824 */ /* 0x042fe200078e00ff */
[----:B------:R-:W-:Y:S04]  /*5bc0*/  LOP3.LUT R34, R34, 0xffe, RZ, 0xc0, !PT ;  /* 0x00000ffe22227812 */ /* 0x000fe800078ec0ff */
[----:B------:R-:W-:Y:S01]  /*5bd0*/  LOP3.LUT R0, R0, 0xffffff80, RZ, 0xc0, !PT ;  /* 0xffffff8000007812 */ /* 0x000fe200078ec0ff */
[----:B------:R-:W-:Y:S04]  /*5be0*/  IMAD.IADD R34, R31, 0x1, -R34 ;  /* 0x000000011f227824 */ /* 0x000fe800078e0a22 */
[----:B------:R-:W-:Y:S04]  /*5bf0*/  IMAD.IADD R0, R32, 0x1, R0 ;  /* 0x0000000120007824 */ /* 0x000fe800078e0200 */
[----:B------:R-:W-:Y:S01]  /*5c00*/  IMAD R34, R34, 0x100000, R0 ;  /* 0x0010000022227824 */ /* 0x000fe200078e0200 */
[----:B---3--:R-:W-:Y:S01]  /*5c10*/  @P6 SEL R90, RZ, 0x1, !P1 ;  /* 0x00000001ff5a6807 */ /* 0x008fe20004800000 */
[----:B----4-:R-:W-:Y:S06]  /*5c20*/  @!P6 BRA `(.L_x_95) ;  /* 0x000000000064e947 */ /* 0x010fec0003800000 */
[----:B------:R-:W-:Y:S01]  /*5c30*/  @P5 IMAD R5, R76, 0x4, R83 ;  /* 0x000000044c055824 */ /* 0x000fe200078e0253 */
[----:B------:R-:W-:Y:S01]  /*5c40*/  ISETP.NE.AND P1, PT, R90, RZ, PT ;  /* 0x000000ff5a00720c */ /* 0x000fe20003f25270 */
[----:B------:R-:W-:Y:S01]  /*5c50*/  IMAD.MOV.U32 R54, RZ, RZ, RZ ;  /* 0x000000ffff367224 */ /* 0x000fe200078e00ff */
[----:B------:R-:W-:Y:S01]  /*5c60*/  BSSY B0, `(.L_x_96) ;  /* 0x000000d000007945 */ /* 0x000fe20003800000 */
[----:B------:R-:W-:Y:S01]  /*5c70*/  @P5 IMAD.IADD R4, R75, 0x1, R5 ;  /* 0x000000014b045824 */ /* 0x000fe200078e0205 */
[----:B------:R-:W-:Y:S02]  /*5c80*/  CS2R R50, SRZ ;  /* 0x0000000000327805 */ /* 0x000fe4000001ff00 */
[----:B------:R-:W-:Y:S02]  /*5c90*/  CS2R R48, SRZ ;  /* 0x0000000000307805 */ /* 0x000fe4000001ff00 */
[----:B------:R-:W-:Y:S02]  /*5ca0*/  CS2R R52, SRZ ;  /* 0x0000000000347805 */ /* 0x000fe4000001ff00 */
[----:B------:R-:W-:Y:S02]  /*5cb0*/  CS2R R42, SRZ ;  /* 0x00000000002a7805 */ /* 0x000fe4000001ff00 */
[----:B------:R-:W-:Y:S02]  /*5cc0*/  CS2R R40, SRZ ;  /* 0x0000000000287805 */ /* 0x000fe4000001ff00 */
[----:B------:R-:W-:Y:S02]  /*5cd0*/  CS2R R46, SRZ ;  /* 0x00000000002e7805 */ /* 0x000fe4000001ff00 */
[----:B------:R-:W-:Y:S01]  /*5ce0*/  CS2R R44, SRZ ;  /* 0x00000000002c7805 */ /* 0x000fe2000001ff00 */
[----:B------:R-:W-:Y:S06]  /*5cf0*/  @P1 BRA `(.L_x_97) ;  /* 0x00000000000c1947 */ /* 0x000fec0003800000 */
[----:B------:R-:W-:Y:S04]  /*5d00*/  SHF.L.U32 R3, R74, 0x1f, RZ ;  /* 0x0000001f4a037819 */ /* 0x000fe800000006ff */
[----:B------:R-:W1:Y:S02]  /*5d10*/  SYNCS.PHASECHK.TRANS64.TRYWAIT P1, [UR48+0x80], R3 ;  /* 0x00008003ff0075a7 */ /* 0x000e640008021130 */
[----:B-1----:R-:W-:Y:S05]  /*5d20*/  @!P1 BRA `(.L_x_98) ;  /* 0x0000002800e09947 */ /* 0x002fea0003800000 */
.L_x_97:
[----:B------:R-:W-:Y:S05]  /*5d30*/  BSYNC B0 ;  /* 0x0000000000007941 */ /* 0x000fea0003800000 */
.L_x_96:
[----:B------:R-:W-:Y:S01]  /*5d40*/  ISETP.NE.AND P1, PT, R91, RZ, PT ;  /* 0x000000ff5b00720c */ /* 0x000fe20003f25270 */
[----:B------:R-:W-:Y:S11]  /*5d50*/  HFMA2 R88, -RZ, RZ, 0, 5.9604644775390625e-08 ;  /* 0x00000001ff587431 */ /* 0x000ff600000001ff */
[----:B------:R-:W-:Y:S01]  /*5d60*/  @!UPT UIADD3 URZ, UPT, UPT, URZ, URZ, URZ ;  /* 0x000000fffffff290 */ /* 0x000fe2000fffe0ff */
[----:B------:R-:W-:Y:S05]  /*5d70*/  @P1 WARPSYNC.ALL ;  /* 0x0000000000001948 */ /* 0x000fea0003800000 */
[----:B------:R3:W4:Y:S04]  /*5d80*/  @P1 LDSM.16.M88.4 R48, [R5] ;  /* 0x000000000530183b */ /* 0x0007280000000200 */
[----:B------:R3:W1:Y:S04]  /*5d90*/  @P1 LDSM.16.M88.4 R52, [R4] ;  /* 0x000000000434183b */ /* 0x0006680000000200 */
[----:B------:R3:W1:Y:S04]  /*5da0*/  @P1 LDSM.16.M88.4 R40, [R89+UR48+0x400] ;  /* 0x000400305928183b */ /* 0x0006680008000200 */
[----:B------:R3:W1:Y:S02]  /*5db0*/  @P1 LDSM.16.M88.4 R44, [R82+0x400] ;  /* 0x00040000522c183b */ /* 0x0006640000000200 */
.L_x_95:
[----:B------:R-:W-:Y:S05]  /*5dc0*/  BSYNC B1 ;  /* 0x0000000000017941 */ /* 0x000fea0003800000 */
.L_x_94:
[----:B-1----:R-:W-:Y:S04]  /*5dd0*/  SHF.R.U32.HI R0, RZ, 0x15, R34 ;  /* 0x00000015ff007819 */ /* 0x002fe80000011622 */
[----:B------:R-:W-:Y:S01]  /*5de0*/  LOP3.LUT P1, RZ, R0, 0x3, R69, 0x48, !PT ;  /* 0x0000000300ff7812 */ /* 0x000fe20007824845 */
[----:B------:R-:W-:Y:S01]  /*5df0*/  @!UPT UIADD3 URZ, UPT, UPT, URZ, URZ, URZ ;  /* 0x000000fffffff290 */ /* 0x000fe2000fffe0ff */
[----:B--2---:R-:W-:Y:S11]  /*5e00*/  @P0 BRA `(.L_x_99) ;  /* 0x0000000000080947 */ /* 0x004ff60003800000 */
[----:B------:R-:W1:Y:S02]  /*5e10*/  SYNCS.PHASECHK.TRANS64.TRYWAIT P0, [R86+URZ+0xf0], R2 ;  /* 0x0000f002560075a7 */ /* 0x000e6400080011ff */
[----:B-1----:R-:W-:Y:S05]  /*5e20*/  @!P0 BRA `(.L_x_100) ;  /* 0x0000002800b88947 */ /* 0x002fea0003800000 */
.L_x_99:
[----:B------:R-:W-:Y:S05]  /*5e30*/  @!P1 BRA `(.L_x_101) ;  /* 0x0000000000409947 */ /* 0x000fea0003800000 */
[----:B------:R-:W3:Y:S01]  /*5e40*/  LDCU.64 UR8, c[0x4][0x70] ;  /* 0x01000e00ff0877ac */ /* 0x000ee20008000a00 */
[----:B------:R-:W-:Y:S01]  /*5e50*/  MOV R3, 0x0 ;  /* 0x0000000000037802 */ /* 0x000fe20000000f00 */
[----:B------:R-:W-:Y:S02]  /*5e60*/  HFMA2 R12, -RZ, RZ, 0, 5.9604644775390625e-08 ;  /* 0x00000001ff0c7431 */ /* 0x000fe400000001ff */
[----:B------:R-:W-:Y:S02]  /*5e70*/  IMAD.MOV.U32 R8, RZ, RZ, 0x192 ;  /* 0x00000192ff087424 */ /* 0x000fe400078e00ff */
[----:B------:R-:W-:Y:S01]  /*5e80*/  IMAD.MOV.U32 R13, RZ, RZ, RZ ;  /* 0x000000ffff0d7224 */ /* 0x000fe200078e00ff */
[----:B------:R-:W2:Y:S01]  /*5e90*/  LDCU.64 UR6, c[0x4][0x78] ;  /* 0x01000f00ff0677ac */ /* 0x000ea20008000a00 */
[----:B-1----:R-:W1:Y:S01]  /*5ea0*/  LDC.64 R2, c[0x4][R3] ;  /* 0x0100000003027b82 */ /* 0x002e620000000a00 */
[----:B------:R-:W5:Y:S01]  /*5eb0*/  LDCU.64 UR4, c[0x4][0x10] ;  /* 0x01000200ff0477ac */ /* 0x000f620008000a00 */
[----:B---3--:R-:W-:Y:S01]  /*5ec0*/  MOV R5, UR9 ;  /* 0x0000000900057c02 */ /* 0x008fe20008000f00 */
[----:B------:R-:W-:Y:S01]  /*5ed0*/  IMAD.U32 R4, RZ, RZ, UR8 ;  /* 0x00000008ff047e24 */ /* 0x000fe2000f8e00ff */
[----:B--2---:R-:W-:Y:S01]  /*5ee0*/  MOV R7, UR7 ;  /* 0x0000000700077c02 */ /* 0x004fe20008000f00 */
[----:B------:R-:W-:Y:S01]  /*5ef0*/  IMAD.U32 R6, RZ, RZ, UR6 ;  /* 0x00000006ff067e24 */ /* 0x000fe2000f8e00ff */
[----:B-----5:R-:W-:Y:S01]  /*5f00*/  MOV R11, UR5 ;  /* 0x00000005000b7c02 */ /* 0x020fe20008000f00 */
[----:B------:R-:W-:Y:S02]  /*5f10*/  IMAD.U32 R10, RZ, RZ, UR4 ;  /* 0x00000004ff0a7e24 */ /* 0x000fe4000f8e00ff */
[----:B------:R-:W-:Y:S07]  /*5f20*/  LEPC R20, `(.L_x_101) ;  /* 0x000000001014794e */ /* 0x000fee0000000000 */
[----:B-1--4-:R-:W-:Y:S05]  /*5f30*/  CALL.ABS.NOINC R2 ;  /* 0x0000000002007343 */ /* 0x012fea0003c00000 */
.L_x_101:
[----:B------:R-:W-:Y:S05]  /*5f40*/  WARPSYNC.ALL ;  /* 0x0000000000007948 */ /* 0x000fea0003800000 */
[----:B------:R-:W-:Y:S01]  /*5f50*/  R2UR UR4, R34 ;  /* 0x00000000220472ca */ /* 0x000fe200000e0000 */
[----:B------:R-:W-:Y:S01]  /*5f60*/  BSSY.RECONVERGENT B0, `(.L_x_102) ;  /* 0x000003c000007945 */ /* 0x000fe20003800200 */
[----:B------:R-:W-:Y:S02]  /*5f70*/  SHF.L.U32 R87, R76, 0x2, RZ ;  /* 0x000000024c577819 */ /* 0x000fe400000006ff */
[----:B------:R-:W-:Y:S02]  /*5f80*/  ISETP.NE.AND P0, PT, R77, RZ, PT ;  /* 0x000000ff4d00720c */ /* 0x000fe40003f05270 */
[----:B------:R-:W-:Y:S04]  /*5f90*/  IADD3 R83, PT, PT, R83, R87, RZ ;  /* 0x0000005753537210 */ /* 0x000fe80007ffe0ff */
[----:B------:R-:W-:Y:S03]  /*5fa0*/  IADD3 R85, PT, PT, R75, R83, RZ ;  /* 0x000000534b557210 */ /* 0x000fe60007ffe0ff */
[----:B---3--:R-:W2:Y:S02]  /*5fb0*/  LDTM.16dp128bit.x8 R4, tmem[UR4] ;  /* 0x00000004000479ee */ /* 0x008ea40008180000 */
[C---:B--2---:R-:W-:Y:S01]  /*5fc0*/  FMUL R0, R33.reuse, R4 ;  /* 0x0000000421007220 */ /* 0x044fe20000400000 */
[C---:B-1----:R-:W-:Y:S01]  /*5fd0*/  FMUL R2, R33.reuse, R5 ;  /* 0x0000000521027220 */ /* 0x042fe20000400000 */
[C---:B------:R-:W-:Y:S01]  /*5fe0*/  FMUL R3, R33.reuse, R6 ;  /* 0x0000000621037220 */ /* 0x040fe20000400000 */
[----:B------:R-:W-:Y:S01]  /*5ff0*/  FMUL R7, R33, R7 ;  /* 0x0000000721077220 */ /* 0x000fe20000400000 */
[----:B------:R-:W-:Y:S01]  /*6000*/  FFMA R36, R35, R40, R0 ;  /* 0x0000002823247223 */ /* 0x000fe20000000000 */
        /* <DEDUP_REMOVED lines=10> */
[----:B------:R1:W-:Y:S01]  /*60b0*/  STSM.16.M88.4 [R84+0x400], R36 ;  /* 0x0004002454007844 */ /* 0x0003e20000000200 */
[----:B------:R-:W-:Y:S01]  /*60c0*/  FMUL R9, R33, R13 ;  /* 0x0000000d21097220 */ /* 0x000fe20000400000 */
[----:B------:R-:W-:Y:S01]  /*60d0*/  FFMA R6, R35, R46, R6 ;  /* 0x0000002e23067223 */ /* 0x000fe20000000006 */
[----:B------:R-:W-:Y:S01]  /*60e0*/  FMUL R10, R33, R14 ;  /* 0x0000000e210a7220 */ /* 0x000fe20000400000 */
[----:B------:R-:W-:Y:S01]  /*60f0*/  FFMA R7, R35, R47, R11 ;  /* 0x0000002f23077223 */ /* 0x000fe2000000000b */
[----:B------:R-:W-:Y:S01]  /*6100*/  FMUL R15, R33, R15 ;  /* 0x0000000f210f7220 */ /* 0x000fe20000400000 */
[----:B----4-:R-:W-:Y:S01]  /*6110*/  FFMA R8, R35, R48, R8 ;  /* 0x0000003023087223 */ /* 0x010fe20000000008 */
        /* <DEDUP_REMOVED lines=8> */
[C---:B------:R-:W-:Y:S01]  /*61a0*/  FFMA R12, R35.reuse, R52, R12 ;  /* 0x00000034230c7223 */ /* 0x040fe2000000000c */
[C---:B------:R-:W-:Y:S01]  /*61b0*/  FFMA R13, R35.reuse, R53, R13 ;  /* 0x00000035230d7223 */ /* 0x040fe2000000000d */
[C---:B------:R-:W-:Y:S01]  /*61c0*/  FFMA R14, R35.reuse, R54, R14 ;  /* 0x00000036230e7223 */ /* 0x040fe2000000000e */
[----:B------:R1:W-:Y:S01]  /*61d0*/  STSM.16.M88.4 [R83], R8 ;  /* 0x0000000853007844 */ /* 0x0003e20000000200 */
[----:B------:R-:W-:Y:S05]  /*61e0*/  FFMA R15, R35, R55, R19 ;  /* 0x00000037230f7223 */ /* 0x000fea0000000013 */
[----:B------:R1:W-:Y:S01]  /*61f0*/  STSM.16.M88.4 [R85], R12 ;  /* 0x0000000c55007844 */ /* 0x0003e20000000200 */
[----:B------:R-:W-:Y:S01]  /*6200*/  @!PT LDS RZ, [RZ] ;  /* 0x00000000fffff984 */ /* 0x000fe20000000800 */
[----:B------:R-:W-:Y:S01]  /*6210*/  @!PT LDS RZ, [RZ] ;  /* 0x00000000fffff984 */ /* 0x000fe20000000800 */
[----:B------:R-:W-:Y:S01]  /*6220*/  @!PT LDS RZ, [RZ] ;  /* 0x00000000fffff984 */ /* 0x000fe20000000800 */
[----:B------:R-:W-:Y:S01]  /*6230*/  @!PT LDS RZ, [RZ] ;  /* 0x00000000fffff984 */ /* 0x000fe20000000800 */
[----:B------:R2:W-:Y:S06]  /*6240*/  MEMBAR.ALL.CTA ;  /* 0x0000000000007992 */ /* 0x0005ec0000008000 */
[----:B--2---:R-:W2:Y:S02]  /*6250*/  FENCE.VIEW.ASYNC.S ;  /* 0x00000000000073c6 */ /* 0x004ea40000000000 */
[----:B--2---:R-:W-:Y:S06]  /*6260*/  BAR.SYNC.DEFER_BLOCKING 0x1, 0x80 ;  /* 0x0042000000007b1d */ /* 0x004fec0000010000 */
[----:B------:R-:W-:Y:S05]  /*6270*/  @P0 BRA `(.L_x_103) ;  /* 0x0000000000280947 */ /* 0x000fea0003800000 */
[----:B------:R-:W-:Y:S02]  /*6280*/  UIADD3 UR4, UPT, UPT, UR48, 0x400, URZ ;  /* 0x0000040030047890 */ /* 0x000fe4000fffe0ff */
[----:B------:R-:W-:Y:S01]  /*6290*/  UIADD3 UR6, UP0, UPT, UR52, 0x680, URZ ;  /* 0x0000068034067890 */ /* 0x000fe2000ff1e0ff */
[----:B------:R-:W-:Y:S03]  /*62a0*/  UMOV UR43, UR36 ;  /* 0x00000024002b7c82 */ /* 0x000fe60008000000 */
[----:B------:R-:W-:Y:S01]  /*62b0*/  MOV R70, UR4 ;  /* 0x0000000400467c02 */ /* 0x000fe20008000f00 */
[----:B------:R-:W-:Y:S03]  /*62c0*/  UIADD3.X UR7, UPT, UPT, URZ, UR53, URZ, UP0, !UPT ;  /* 0x00000035ff077290 */ /* 0x000fe600087fe4ff */
[----:B------:R-:W-:Y:S11]  /*62d0*/  R2UR UR40, R70 ;  /* 0x00000000462872ca */ /* 0x000ff600000e0000 */
[----:B------:R-:W-:Y:S02]  /*62e0*/  @!UPT UIADD3 URZ, UPT, UPT, URZ, URZ, URZ ;  /* 0x000000fffffff290 */ /* 0x000fe4000fffe0ff */
[----:B------:R2:W-:Y:S01]  /*62f0*/  UTMASTG.3D [UR40], [UR6] ;  /* 0x00000028060073b5 */ /* 0x0005e20008010000 */
[----:B------:R0:W-:Y:S01]  /*6300*/  UTMACMDFLUSH ;  /* 0x00000000000079b7 */ /* 0x0001e20000000000 */
[----:B--2---:R-:W-:Y:S04]  /*6310*/  DEPBAR.LE SB0, 0x1 ;  /* 0x000080400000791a */ /* 0x004fe80000000000 */
.L_x_103:
[----:B------:R-:W-:Y:S05]  /*6320*/  BSYNC.RECONVERGENT B0 ;  /* 0x0000000000007941 */ /* 0x000fea0003800200 */
.L_x_102:
[----:B------:R-:W-:Y:S01]  /*6330*/  BAR.SYNC.DEFER_BLOCKING 0x1, 0x80 ;  /* 0x0042000000007b1d */ /* 0x000fe20000010000 */
[----:B------:R-:W-:Y:S01]  /*6340*/  ISETP.NE.AND P1, PT, R81, RZ, PT ;  /* 0x000000ff5100720c */ /* 0x000fe20003f25270 */
[----:B------:R-:W-:Y:S01]  /*6350*/  UISETP.NE.AND UP0, UPT, UR49, URZ, UPT ;  /* 0x000000ff3100728c */ /* 0x000fe2000bf05270 */
[----:B------:R-:W-:Y:S11]  /*6360*/  LEA R2, R88, UR48, 0x3 ;  /* 0x0000003058027c11 */ /* 0x000ff6000f8e18ff */
[----:B------:R-:W-:Y:S01]  /*6370*/  @P1 SHF.L.U32 R3, R74, 0x1f, RZ ;  /* 0x0000001f4a031819 */ /* 0x000fe200000006ff */
[----:B------:R-:W-:Y:S06]  /*6380*/  BRA.U !UP0, `(.L_x_104) ;  /* 0x0000000108247547 */ /* 0x000fec000b800000 */
[----:B-1----:R-:W-:Y:S01]  /*6390*/  IMAD.U32 R4, RZ, RZ, UR51 ;  /* 0x00000033ff047e24 */ /* 0x002fe2000f8e00ff */
[----:B------:R-:W-:Y:S01]  /*63a0*/  MOV R0, UR37 ;  /* 0x0000002500007c02 */ /* 0x000fe20008000f00 */
[----:B------:R-:W-:Y:S03]  /*63b0*/  UIADD3 UR51, UPT, UPT, UR51, 0x1, URZ ;  /* 0x0000000133337890 */ /* 0x000fe6000fffe0ff */
[----:B------:R-:W-:Y:S01]  /*63c0*/  @P1 LEA R4, R4, UR48, 0x3 ;  /* 0x0000003004041c11 */ /* 0x000fe2000f8e18ff */
[----:B------:R-:W-:Y:S04]  /*63d0*/  UISETP.NE.AND UP0, UPT, UR51, 0x4, UPT ;  /* 0x000000043300788c */ /* 0x000fe8000bf05270 */
[----:B------:R-:W-:Y:S01]  /*63e0*/  @P1 VIADD R4, R4, 0xa0 ;  /* 0x000000a004041836 */ /* 0x000fe20000000000 */
[----:B------:R-:W-:Y:S04]  /*63f0*/  USEL UR51, UR51, URZ, UP0 ;  /* 0x000000ff33337287 */ /* 0x000fe80008000000 */
[----:B------:R-:W-:Y:S04]  /*6400*/  @P1 PRMT R0, R0, 0x654, R4 ;  /* 0x0000065400001816 */ /* 0x000fe80000000004 */
[----:B------:R2:W-:Y:S04]  /*6410*/  @P1 SYNCS.ARRIVE.TRANS64.RED.A1T0 RZ, [R0+URZ], RZ ;  /* 0x000000ff00ff19a7 */ /* 0x0005e800081004ff */
.L_x_104:
[----:B------:R-:W3:Y:S01]  /*6420*/  @P1 SYNCS.PHASECHK.TRANS64.TRYWAIT P0, [R2+URZ+0x80], R3 ;  /* 0x00008003020015a7 */ /* 0x000ee200080011ff */
[----:B------:R-:W-:Y:S01]  /*6430*/  BSSY B1, `(.L_x_105) ;  /* 0x0000017000017945 */ /* 0x000fe20003800000 */
[----:B---3--:R-:W-:Y:S03]  /*6440*/  @P1 SEL R90, RZ, 0x1, !P0 ;  /* 0x00000001ff5a1807 */ /* 0x008fe60004000000 */
[----:B------:R-:W-:Y:S05]  /*6450*/  @!P1 BRA `(.L_x_106) ;  /* 0x0000000000509947 */ /* 0x000fea0003800000 */
[----:B------:R-:W-:Y:S01]  /*6460*/  ISETP.NE.AND P1, PT, R91, RZ, PT ;  /* 0x000000ff5b00720c */ /* 0x000fe20003f25270 */
[----:B------:R-:W-:Y:S01]  /*6470*/  BSSY B0, `(.L_x_107) ;  /* 0x000000a000007945 */ /* 0x000fe20003800000 */
[----:B------:R-:W-:Y:S11]  /*6480*/  ISETP.NE.AND P0, PT, R90, RZ, PT ;  /* 0x000000ff5a00720c */ /* 0x000ff60003f05270 */
[----:B-1----:R-:W-:Y:S04]  /*6490*/  @P1 IMAD R5, R88, 0x2000, R89 ;  /* 0x0000200058051824 */ /* 0x002fe800078e0259 */
[----:B------:R-:W-:Y:S05]  /*64a0*/  @P1 VIADD R4, R5, UR48 ;  /* 0x0000003005041c36 */ /* 0x000fea0008000000 */
[----:B------:R-:W-:Y:S01]  /*64b0*/  @P1 IADD3 R3, PT, PT, R87, R4, RZ ;  /* 0x0000000457031210 */ /* 0x000fe20007ffe0ff */
[----:B------:R-:W-:Y:S01]  /*64c0*/  @P1 IMAD.IADD R4, R75, 0x1, R4 ;  /* 0x000000014b041824 */ /* 0x000fe200078e0204 */
[----:B------:R-:W-:Y:S06]  /*64d0*/  @P0 BRA `(.L_x_108) ;  /* 0x00000000000c0947 */ /* 0x000fec0003800000 */
[----:B--2---:R-:W-:Y:S04]  /*64e0*/  SHF.L.U32 R0, R74, 0x1f, RZ ;  /* 0x0000001f4a007819 */ /* 0x004fe800000006ff */
[----:B------:R-:W1:Y:S02]  /*64f0*/  SYNCS.PHASECHK.TRANS64.TRYWAIT P0, [R2+URZ+0x80], R0 ;  /* 0x00008000020075a7 */ /* 0x000e6400080011ff */
[----:B-1----:R-:W-:Y:S05]  /*6500*/  @!P0 BRA `(.L_x_109) ;  /* 0x0000002400148947 */ /* 0x002fea0003800000 */
.L_x_108:
[----:B------:R-:W-:Y:S05]  /*6510*/  BSYNC B0 ;  /* 0x0000000000007941 */ /* 0x000fea0003800000 */
.L_x_107:
[----:B------:R-:W-:Y:S02]  /*6520*/  ISETP.NE.AND P0, PT, R91, RZ, PT ;  /* 0x000000ff5b00720c */ /* 0x000fe40003f05270 */
[----:B------:R-:W-:Y:S11]  /*6530*/  IADD3 R88, PT, PT, R88, 0x1, RZ ;  /* 0x0000000158587810 */ /* 0x000ff60007ffe0ff */
[----:B-12---:R-:W-:Y:S01]  /*6540*/  @P0 IMAD.IADD R0, R75, 0x1, R3 ;  /* 0x000000014b000824 */ /* 0x006fe200078e0203 */
[----:B------:R-:W-:Y:S05]  /*6550*/  @P0 WARPSYNC.ALL ;  /* 0x0000000000000948 */ /* 0x000fea0003800000 */
[----:B------:R3:W4:Y:S04]  /*6560*/  @P0 LDSM.16.M88.4 R40, [R5+UR48+0x400] ;  /* 0x000400300528083b */ /* 0x0007280008000200 */
[----:B------:R3:W1:Y:S04]  /*6570*/  @P0 LDSM.16.M88.4 R44, [R4+0x400] ;  /* 0x00040000042c083b */ /* 0x0006680000000200 */
[----:B------:R3:W2:Y:S04]  /*6580*/  @P0 LDSM.16.M88.4 R48, [R3+0x400] ;  /* 0x000400000330083b */ /* 0x0006a80000000200 */
[----:B------:R3:W1:Y:S02]  /*6590*/  @P0 LDSM.16.M88.4 R52, [R0+0x400] ;  /* 0x000400000034083b */ /* 0x0006640000000200 */
.L_x_106:
[----:B------:R-:W-:Y:S05]  /*65a0*/  BSYNC B1 ;  /* 0x0000000000017941 */ /* 0x000fea0003800000 */
.L_x_105:
[----:B--23--:R-:W-:Y:S05]  /*65b0*/  VIADD R0, R34, 0x20 ;  /* 0x0000002022007836 */ /* 0x00cfea0000000000 */
[----:B------:R-:W-:Y:S04]  /*65c0*/  SHF.R.U32.HI R0, RZ, 0x15, R0 ;  /* 0x00000015ff007819 */ /* 0x000fe80000011600 */
[----:B------:R-:W-:Y:S11]  /*65d0*/  LOP3.LUT P0, RZ, R0, 0x3, R69, 0x48, !PT ;  /* 0x0000000300ff7812 */ /* 0x000ff60007804845 */
[----:B------:R-:W-:Y:S02]  /*65e0*/  @!UPT UIADD3 URZ, UPT, UPT, URZ, URZ, URZ ;  /* 0x000000fffffff290 */ /* 0x000fe4000fffe0ff */
[----:B------:R-:W-:Y:S05]  /*65f0*/  @!P0 BRA `(.L_x_110) ;  /* 0x0000000000408947 */ /* 0x000fea0003800000 */
[----:B------:R-:W2:Y:S01]  /*6600*/  LDCU.64 UR8, c[0x4][0x70] ;  /* 0x01000e00ff0877ac */ /* 0x000ea20008000a00 */
[----:B------:R-:W-:Y:S01]  /*6610*/  MOV R3, 0x0 ;  /* 0x0000000000037802 */ /* 0x000fe20000000f00 */
[----:B-1----:R-:W-:Y:S02]  /*6620*/  HFMA2 R12, -RZ, RZ, 0, 5.9604644775390625e-08 ;  /* 0x00000001ff0c7431 */ /* 0x002fe400000001ff */
[----:B------:R-:W-:Y:S02]  /*6630*/  IMAD.MOV.U32 R8, RZ, RZ, 0x192 ;  /* 0x00000192ff087424 */ /* 0x000fe400078e00ff */
[----:B------:R-:W-:Y:S01]  /*6640*/  IMAD.MOV.U32 R13, RZ, RZ, RZ ;  /* 0x000000ffff0d7224 */ /* 0x000fe200078e00ff */
[----:B------:R-:W1:Y:S01]  /*6650*/  LDCU.64 UR6, c[0x4][0x78] ;  /* 0x01000f00ff0677ac */ /* 0x000e620008000a00 */
[----:B------:R-:W3:Y:S01]  /*6660*/  LDC.64 R2, c[0x4][R3] ;  /* 0x0100000003027b82 */ /* 0x000ee20000000a00 */
[----:B------:R-:W5:Y:S01]  /*6670*/  LDCU.64 UR4, c[0x4][0x10] ;  /* 0x01000200ff0477ac */ /* 0x000f620008000a00 */
[----:B--2---:R-:W-:Y:S01]  /*6680*/  MOV R5, UR9 ;  /* 0x0000000900057c02 */ /* 0x004fe20008000f00 */
[----:B------:R-:W-:Y:S01]  /*6690*/  IMAD.U32 R4, RZ, RZ, UR8 ;  /* 0x00000008ff047e24 */ /* 0x000fe2000f8e00ff */
[----:B-1----:R-:W-:Y:S01]  /*66a0*/  MOV R7, UR7 ;  /* 0x0000000700077c02 */ /* 0x002fe20008000f00 */
[----:B------:R-:W-:Y:S01]  /*66b0*/  IMAD.U32 R6, RZ, RZ, UR6 ;  /* 0x00000006ff067e24 */ /* 0x000fe2000f8e00ff */
[----:B-----5:R-:W-:Y:S01]  /*66c0*/  MOV R11, UR5 ;  /* 0x00000005000b7c02 */ /* 0x020fe20008000f00 */
[----:B------:R-:W-:Y:S02]  /*66d0*/  IMAD.U32 R10, RZ, RZ, UR4 ;  /* 0x00000004ff0a7e24 */ /* 0x000fe4000f8e00ff */
[----:B------:R-:W-:Y:S07]  /*66e0*/  LEPC R20, `(.L_x_110) ;  /* 0x000000001014794e */ /* 0x000fee0000000000 */
[----:B---34-:R-:W-:Y:S05]  /*66f0*/  CALL.ABS.NOINC R2 ;  /* 0x0000000002007343 */ /* 0x018fea0003c00000 */
.L_x_110:
[----:B------:R-:W-:Y:S05]  /*6700*/  WARPSYNC.ALL ;  /* 0x0000000000007948 */ /* 0x000fea0003800000 */
[----:B------:R-:W-:Y:S01]  /*6710*/  R2UR UR4, R34 ;  /* 0x00000000220472ca */ /* 0x000fe200000e0000 */
[----:B------:R-:W-:Y:S01]  /*6720*/  BSSY.RECONVERGENT B0, `(.L_x_111) ;  /* 0x0000040000007945 */ /* 0x000fe20003800200 */
[----:B------:R-:W-:Y:S02]  /*6730*/  ISETP.NE.AND P6, PT, R81, RZ, PT ;  /* 0x000000ff5100720c */ /* 0x000fe40003fc5270 */
[----:B------:R-:W-:Y:S02]  /*6740*/  ISETP.NE.AND P0, PT, R77, RZ, PT ;  /* 0x000000ff4d00720c */ /* 0x000fe40003f05270 */
[----:B------:R-:W-:Y:S07]  /*6750*/  MOV R20, UR51 ;  /* 0x0000003300147c02 */ /* 0x000fee0008000f00 */
[----:B-1----:R-:W1:Y:S02]  /*6760*/  LDTM.16dp128bit.x8 R4, tmem[UR4+0x20] ;  /* 0x00002004000479ee */ /* 0x002e640008180000 */
[----:B------:R-:W-:Y:S01]  /*6770*/  @P6 LEA R20, R20, UR48, 0x3 ;  /* 0x0000003014146c11 */ /* 0x000fe2000f8e18ff */
[C---:B-1----:R-:W-:Y:S01]  /*6780*/  FMUL R0, R33.reuse, R4 ;  /* 0x0000000421007220 */ /* 0x042fe20000400000 */
[C---:B------:R-:W-:Y:S01]  /*6790*/  FMUL R2, R33.reuse, R5 ;  /* 0x0000000521027220 */ /* 0x040fe20000400000 */
[C---:B------:R-:W-:Y:S01]  /*67a0*/  FMUL R3, R33.reuse, R6 ;  /* 0x0000000621037220 */ /* 0x040fe20000400000 */
[----:B------:R-:W-:Y:S01]  /*67b0*/  FMUL R7, R33, R7 ;  /* 0x0000000721077220 */ /* 0x000fe20000400000 */
[----:B----4-:R-:W-:Y:S01]  /*67c0*/  FFMA R36, R35, R40, R0 ;  /* 0x0000002823247223 */ /* 0x010fe20000000000 */
        /* <DEDUP_REMOVED lines=28> */
[----:B------:R1:W-:Y:S01]  /*6990*/  STSM.16.M88.4 [R83+0x2000], R8 ;  /* 0x0020000853007844 */ /* 0x0003e20000000200 */
[----:B------:R-:W-:Y:S01]  /*69a0*/  FFMA R15, R35, R55, R19 ;  /* 0x00000037230f7223 */ /* 0x000fe20000000013 */
[----:B------:R-:W-:Y:S02]  /*69b0*/  MOV R16, UR37 ;  /* 0x0000002500107c02 */ /* 0x000fe40008000f00 */
[----:B------:R-:W-:Y:S02]  /*69c0*/  @P6 IADD3 R17, PT, PT, R20, 0xa0, RZ ;  /* 0x000000a014116810 */ /* 0x000fe40007ffe0ff */
[----:B------:R1:W-:Y:S01]  /*69d0*/  STSM.16.M88.4 [R85+0x2000], R12 ;  /* 0x0020000c55007844 */ /* 0x0003e20000000200 */
[----:B------:R-:W-:Y:S02]  /*69e0*/  LEA R0, R88, UR48, 0x3 ;  /* 0x0000003058007c11 */ /* 0x000fe4000f8e18ff */
[----:B------:R-:W-:Y:S01]  /*69f0*/  @P6 PRMT R16, R16, 0x654, R17 ;  /* 0x0000065410106816 */ /* 0x000fe20000000011 */
[----:B------:R-:W-:Y:S01]  /*6a00*/  @!PT LDS RZ, [RZ] ;  /* 0x00000000fffff984 */ /* 0x000fe20000000800 */
[----:B------:R-:W-:Y:S01]  /*6a10*/  @!PT LDS RZ, [RZ] ;  /* 0x00000000fffff984 */ /* 0x000fe20000000800 */
[----:B------:R-:W-:Y:S01]  /*6a20*/  @!PT LDS RZ, [RZ] ;  /* 0x00000000fffff984 */ /* 0x000fe20000000800 */
[----:B------:R-:W-:Y:S01]  /*6a30*/  @!PT LDS RZ, [RZ] ;  /* 0x00000000fffff984 */ /* 0x000fe20000000800 */
[----:B------:R2:W-:Y:S06]  /*6a40*/  MEMBAR.ALL.CTA ;  /* 0x0000000000007992 */ /* 0x0005ec0000008000 */
[----:B--2---:R-:W2:Y:S01]  /*6a50*/  FENCE.VIEW.ASYNC.S ;  /* 0x00000000000073c6 */ /* 0x004ea20000000000 */
[----:B------:R-:W-:Y:S01]  /*6a60*/  @P6 SHF.L.U32 R2, R74, 0x1f, RZ ;  /* 0x0000001f4a026819 */ /* 0x000fe200000006ff */
[----:B--2---:R-:W-:Y:S06]  /*6a70*/  BAR.SYNC.DEFER_BLOCKING 0x1, 0x80 ;  /* 0x0042000000007b1d */ /* 0x004fec0000010000 */
[----:B------:R-:W-:Y:S05]  /*6a80*/  @P0 BRA `(.L_x_112) ;  /* 0x0000000000240947 */ /* 0x000fea0003800000 */
[----:B------:R-:W-:Y:S02]  /*6a90*/  UIADD3 UR8, UP0, UPT, UR52, 0x680, URZ ;  /* 0x0000068034087890 */ /* 0x000fe4000ff1e0ff */
[----:B------:R-:W-:Y:S02]  /*6aa0*/  UIADD3 UR5, UPT, UPT, UR41, 0x20, URZ ;  /* 0x0000002029057890 */ /* 0x000fe4000fffe0ff */
[----:B------:R-:W-:Y:S02]  /*6ab0*/  UIADD3 UR4, UPT, UPT, UR48, 0x2400, URZ ;  /* 0x0000240030047890 */ /* 0x000fe4000fffe0ff */
[----:B------:R-:W-:Y:S01]  /*6ac0*/  UIADD3.X UR9, UPT, UPT, URZ, UR53, URZ, UP0, !UPT ;  /* 0x00000035ff097290 */ /* 0x000fe200087fe4ff */
[----:B------:R-:W-:Y:S01]  /*6ad0*/  UMOV UR6, UR42 ;  /* 0x0000002a00067c82 */ /* 0x000fe20008000000 */
[----:B------:R-:W-:Y:S07]  /*6ae0*/  UMOV UR7, UR36 ;  /* 0x0000002400077c82 */ /* 0x000fee0008000000 */
[----:B------:R2:W-:Y:S01]  /*6af0*/  UTMASTG.3D [UR4], [UR8] ;  /* 0x00000004080073b5 */ /* 0x0005e20008010000 */
[----:B------:R0:W-:Y:S01]  /*6b00*/  UTMACMDFLUSH ;  /* 0x00000000000079b7 */ /* 0x0001e20000000000 */
[----:B--2---:R-:W-:Y:S04]  /*6b10*/  DEPBAR.LE SB0, 0x1 ;  /* 0x000080400000791a */ /* 0x004fe80000000000 */
.L_x_112:
[----:B------:R-:W-:Y:S05]  /*6b20*/  BSYNC.RECONVERGENT B0 ;  /* 0x0000000000007941 */ /* 0x000fea0003800200 */
.L_x_111:
[----:B------:R-:W-:Y:S01]  /*6b30*/  BAR.SYNC.DEFER_BLOCKING 0x1, 0x80 ;  /* 0x0042000000007b1d */ /* 0x000fe20000010000 */
[----:B------:R-:W-:Y:S04]  /*6b40*/  UIADD3 UR40, UPT, UPT, UR51, 0x1, URZ ;  /* 0x0000000133287890 */ /* 0x000fe8000fffe0ff */
[----:B------:R-:W-:Y:S04]  /*6b50*/  UISETP.NE.AND UP0, UPT, UR40, 0x4, UPT ;  /* 0x000000042800788c */ /* 0x000fe8000bf05270 */
[----:B------:R-:W-:Y:S01]  /*6b60*/  USEL UR40, UR40, URZ, UP0 ;  /* 0x000000ff28287287 */ /* 0x000fe20008000000 */
[----:B------:R2:W-:Y:S01]  /*6b70*/  @P6 SYNCS.ARRIVE.TRANS64.RED.A1T0 RZ, [R16+URZ], RZ ;  /* 0x000000ff10ff69a7 */ /* 0x0005e200081004ff */
[----:B------:R-:W-:Y:S01]  /*6b80*/  BSSY B1, `(.L_x_113) ;  /* 0x0000018000017945 */ /* 0x000fe20003800000 */
[----:B------:R-:W3:Y:S02]  /*6b90*/  @P6 SYNCS.PHASECHK.TRANS64.TRYWAIT P0, [R0+URZ+0x80], R2 ;  /* 0x00008002000065a7 */ /* 0x000ee400080011ff */
[----:B---3--:R-:W-:Y:S01]  /*6ba0*/  @P6 SEL R90, RZ, 0x1, !P0 ;  /* 0x00000001ff5a6807 */ /* 0x008fe20004000000 */
[----:B--2---:R-:W-:Y:S06]  /*6bb0*/  @!P6 BRA `(.L_x_114) ;  /* 0x000000000050e947 */ /* 0x004fec0003800000 */
        /* <DEDUP_REMOVED lines=8> */
[----:B------:R-:W-:Y:S04]  /*6c40*/  SHF.L.U32 R5, R74, 0x1f, RZ ;  /* 0x0000001f4a057819 */ /* 0x000fe800000006ff */
[----:B------:R-:W1:Y:S02]  /*6c50*/  SYNCS.PHASECHK.TRANS64.TRYWAIT P0, [R0+URZ+0x80], R5 ;  /* 0x00008005000075a7 */ /* 0x000e6400080011ff */
[----:B-1----:R-:W-:Y:S05]  /*6c60*/  @!P0 BRA `(.L_x_117) ;  /* 0x0000001c00508947 */ /* 0x002fea0003800000 */
.L_x_116:
[----:B------:R-:W-:Y:S05]  /*6c70*/  BSYNC B0 ;  /* 0x0000000000007941 */ /* 0x000fea0003800000 */
.L_x_115:
[----:B------:R-:W-:Y:S02]  /*6c80*/  ISETP.NE.AND P0, PT, R91, RZ, PT ;  /* 0x000000ff5b00720c */ /* 0x000fe40003f05270 */
[----:B------:R-:W-:Y:S11]  /*6c90*/  IADD3 R88, PT, PT, R88, 0x1, RZ ;  /* 0x0000000158587810 */ /* 0x000ff60007ffe0ff */
[----:B-1----:R-:W-:Y:S01]  /*6ca0*/  @P0 IMAD.IADD R0, R75, 0x1, R2 ;  /* 0x000000014b000824 */ /* 0x002fe200078e0202 */
[----:B------:R-:W-:Y:S05]  /*6cb0*/  @P0 WARPSYNC.ALL ;  /* 0x0000000000000948 */ /* 0x000fea0003800000 */
[----:B------:R2:W3:Y:S04]  /*6cc0*/  @P0 LDSM.16.M88.4 R40, [R4+UR48+0x400] ;  /* 0x000400300428083b */ /* 0x0004e80008000200 */
[----:B------:R2:W4:Y:S04]  /*6cd0*/  @P0 LDSM.16.M88.4 R44, [R3+0x400] ;  /* 0x00040000032c083b */ /* 0x0005280000000200 */
[----:B------:R2:W1:Y:S04]  /*6ce0*/  @P0 LDSM.16.M88.4 R48, [R2+0x400] ;  /* 0x000400000230083b */ /* 0x0004680000000200 */
[----:B------:R2:W1:Y:S02]  /*6cf0*/  @P0 LDSM.16.M88.4 R52, [R0+0x400] ;  /* 0x000400000034083b */ /* 0x0004640000000200 */
.L_x_114:
[----:B------:R-:W-:Y:S05]  /*6d00*/  BSYNC B1 ;  /* 0x0000000000017941 */ /* 0x000fea0003800000 */
.L_x_113:
[----:B--2---:R-:W-:Y:S05]  /*6d10*/  VIADD R0, R34, 0x40 ;  /* 0x0000004022007836 */ /* 0x004fea0000000000 */
        /* <DEDUP_REMOVED lines=20> */
.L_x_118:
        /* <DEDUP_REMOVED lines=12> */
[----:B---3--:R-:W-:Y:S01]  /*6f20*/  FFMA R36, R35, R40, R0 ;  /* 0x0000002823247223 */ /* 0x008fe20000000000 */
[----:B------:R-:W-:Y:S01]  /*6f30*/  FMUL R4, R33, R8 ;  /* 0x0000000821047220 */ /* 0x000fe20000400000 */
[----:B------:R-:W-:Y:S01]  /*6f40*/  FFMA R37, R35, R41, R2 ;  /* 0x0000002923257223 */ /* 0x000fe20000000002 */
        /* <DEDUP_REMOVED lines=51> */
.L_x_120:
[----:B------:R-:W-:Y:S05]  /*7280*/  BSYNC.RECONVERGENT B0 ;  /* 0x0000000000007941 */ /* 0x000fea0003800200 */
.L_x_119:
        /* <DEDUP_REMOVED lines=12> */
[----:B------:R-:W-:Y:S04]  /*7350*/  @P1 IMAD R88, R88, 0x2000, R89 ;  /* 0x0000200058581824 */ /* 0x000fe800078e0259 */
[----:B------:R-:W-:Y:S05]  /*7360*/  @P1 VIADD R3, R88, UR48 ;  /* 0x0000003058031c36 */ /* 0x000fea0008000000 */
[----:B------:R-:W-:Y:S01]  /*7370*/  @P1 IADD3 R87, PT, PT, R87, R3, RZ ;  /* 0x0000000357571210 */ /* 0x000fe20007ffe0ff */
[----:B------:R-:W-:Y:S01]  /*7380*/  @P1 IMAD.IADD R3, R75, 0x1, R3 ;  /* 0x000000014b031824 */ /* 0x000fe200078e0203 */
[----:B------:R-:W-:Y:S06]  /*7390*/  @P0 BRA `(.L_x_124) ;  /* 0x00000000000c0947 */ /* 0x000fec0003800000 */
[----:B------:R-:W-:Y:S04]  /*73a0*/  SHF.L.U32 R0, R74, 0x1f, RZ ;  /* 0x0000001f4a007819 */ /* 0x000fe800000006ff */
[----:B------:R-:W2:Y:S02]  /*73b0*/  SYNCS.PHASECHK.TRANS64.TRYWAIT P0, [R2+URZ+0x80], R0 ;  /* 0x00008000020075a7 */ /* 0x000ea400080011ff */
[----:B--2---:R-:W-:Y:S05]  /*73c0*/  @!P0 BRA `(.L_x_125) ;  /* 0x00000014008c8947 */ /* 0x004fea0003800000 */
.L_x_124:
[----:B------:R-:W-:Y:S05]  /*73d0*/  BSYNC B0 ;  /* 0x0000000000007941 */ /* 0x000fea0003800000 */
.L_x_123:
[----:B------:R-:W-:Y:S11]  /*73e0*/  ISETP.NE.AND P0, PT, R91, RZ, PT ;  /* 0x000000ff5b00720c */ /* 0x000ff60003f05270 */
[----:B------:R-:W-:Y:S02]  /*73f0*/  @!UPT UIADD3 URZ, UPT, UPT, URZ, URZ, URZ ;  /* 0x000000fffffff290 */ /* 0x000fe4000fffe0ff */
[----:B--2---:R-:W-:Y:S01]  /*7400*/  @P0 IADD3 R0, PT, PT, R75, R87, RZ ;  /* 0x000000574b000210 */ /* 0x004fe20007ffe0ff */
[----:B------:R-:W-:Y:S05]  /*7410*/  @P0 WARPSYNC.ALL ;  /* 0x0000000000000948 */ /* 0x000fea0003800000 */
[----:B------:R2:W3:Y:S04]  /*7420*/  @P0 LDSM.16.M88.4 R40, [R88+UR48+0x400] ;  /* 0x000400305828083b */ /* 0x0004e80008000200 */
[----:B------:R2:W4:Y:S04]  /*7430*/  @P0 LDSM.16.M88.4 R44, [R3+0x400] ;  /* 0x00040000032c083b */ /* 0x0005280000000200 */
[----:B------:R2:W1:Y:S04]  /*7440*/  @P0 LDSM.16.M88.4 R48, [R87+0x400] ;  /* 0x000400005730083b */ /* 0x0004680000000200 */
[----:B------:R2:W1:Y:S02]  /*7450*/  @P0 LDSM.16.M88.4 R52, [R0+0x400] ;  /* 0x000400000034083b */ /* 0x0004640000000200 */
.L_x_122:
[----:B------:R-:W-:Y:S05]  /*7460*/  BSYNC B1 ;  /* 0x0000000000017941 */ /* 0x000fea0003800000 */
.L_x_121:
        /* <DEDUP_REMOVED lines=21> */
.L_x_126:
[----:B------:R-:W-:Y:S01]  /*75c0*/  ISETP.NE.AND P0, PT, R77, RZ, PT ;  /* 0x000000ff4d00720c */ /* 0x000fe20003f05270 */
[----:B------:R-:W-:Y:S05]  /*75d0*/  WARPSYNC.ALL ;  /* 0x0000000000007948 */ /* 0x000fea0003800000 */
[----:B------:R-:W-:Y:S01]  /*75e0*/  R2UR UR4, R34 ;  /* 0x00000000220472ca */ /* 0x000fe200000e0000 */
[----:B------:R-:W-:Y:S01]  /*75f0*/  BSSY.RECONVERGENT B0, `(.L_x_127) ;  /* 0x000003c000007945 */ /* 0x000fe20003800200 */
[----:B------:R-:W-:Y:S11]  /*7600*/  R2UR UR5, R86 ;  /* 0x00000000560572ca */ /* 0x000ff600000e0000 */
[----:B-1----:R-:W1:Y:S01]  /*7610*/  LDTM.16dp128bit.x8 R4, tmem[UR4+0x60] ;  /* 0x00006004000479ee */ /* 0x002e620008180000 */
[----:B------:R-:W-:Y:S01]  /*7620*/  NOP ;  /* 0x0000000000007918 */ /* 0x000fe20000000000 */
[----:B------:R-:W-:Y:S04]  /*7630*/  UIADD3 UR5, UPT, UPT, UR5, 0x110, URZ ;  /* 0x0000011005057890 */ /* 0x000fe8000fffe0ff */
[----:B------:R-:W-:Y:S09]  /*7640*/  UPRMT UR5, UR37, 0x654, UR5 ;  /* 0x0000065425057896 */ /* 0x000ff20008000005 */
[----:B-1----:R-:W-:Y:S01]  /*7650*/  SYNCS.ARRIVE.TRANS64.RED.A1T0 RZ, [UR5], RZ ;  /* 0x000000ffffff79a7 */ /* 0x002fe20008100405 */
[C---:B------:R-:W-:Y:S01]  /*7660*/  FMUL R0, R33.reuse, R4 ;  /* 0x0000000421007220 */ /* 0x040fe20000400000 */
        /* <DEDUP_REMOVED lines=33> */
[----:B------:R-:W-:Y:S05]  /*7880*/  FFMA R15, R35, R55, R19 ;  /* 0x00000037230f7223 */ /* 0x000fea0000000013 */
[----:B------:R1:W-:Y:S01]  /*7890*/  STSM.16.M88.4 [R85+0x6000], R12 ;  /* 0x0060000c55007844 */ /* 0x0003e20000000200 */
        /* <DEDUP_REMOVED lines=17> */
.L_x_128:
[----:B------:R-:W-:Y:S05]  /*79b0*/  BSYNC.RECONVERGENT B0 ;  /* 0x0000000000007941 */ /* 0x000fea0003800200 */
.L_x_127:
[----:B------:R-:W-:Y:S01]  /*79c0*/  BAR.SYNC.DEFER_BLOCKING 0x1, 0x80 ;  /* 0x0042000000007b1d */ /* 0x000fe20000010000 */
[----:B------:R-:W-:Y:S01]  /*79d0*/  UISETP.NE.AND UP0, UPT, UR49, -0x4, UPT ;  /* 0xfffffffc3100788c */ /* 0x000fe2000bf05270 */
[----:B------:R-:W-:Y:S08]  /*79e0*/  IADD3 R31, PT, PT, R31, 0x1, RZ ;  /* 0x000000011f1f7810 */ /* 0x000ff00007ffe0ff */
[----:B------:R-:W-:Y:S05]  /*79f0*/  BRA.U !UP0, `(.L_x_129) ;  /* 0x0000000108287547 */ /* 0x000fea000b800000 */
[----:B------:R-:W-:Y:S01]  /*7a00*/  ISETP.NE.AND P0, PT, R81, RZ, PT ;  /* 0x000000ff5100720c */ /* 0x000fe20003f05270 */
[----:B------:R-:W-:Y:S01]  /*7a10*/  IMAD.U32 R2, RZ, RZ, UR51 ;  /* 0x00000033ff027e24 */ /* 0x000fe2000f8e00ff */
[----:B------:R-:W-:Y:S01]  /*7a20*/  UIADD3 UR51, UPT, UPT, UR51, 0x1, URZ ;  /* 0x0000000133337890 */ /* 0x000fe2000fffe0ff */
[----:B------:R-:W-:Y:S03]  /*7a30*/  IMAD.U32 R0, RZ, RZ, UR37 ;  /* 0x00000025ff007e24 */ /* 0x000fe6000f8e00ff */
[----:B------:R-:W-:Y:S04]  /*7a40*/  UISETP.NE.AND UP0, UPT, UR51, 0x4, UPT ;  /* 0x000000043300788c */ /* 0x000fe8000bf05270 */
[----:B------:R-:W-:Y:S03]  /*7a50*/  USEL UR51, UR51, URZ, UP0 ;  /* 0x000000ff33337287 */ /* 0x000fe60008000000 */
[----:B------:R-:W-:Y:S05]  /*7a60*/  @P0 LEA R2, R2, UR48, 0x3 ;  /* 0x0000003002020c11 */ /* 0x000fea000f8e18ff */
[----:B------:R-:W-:Y:S05]  /*7a70*/  @P0 VIADD R2, R2, 0xa0 ;  /* 0x000000a002020836 */ /* 0x000fea0000000000 */
[----:B------:R-:W-:Y:S04]  /*7a80*/  @P0 PRMT R0, R0, 0x654, R2 ;  /* 0x0000065400000816 */ /* 0x000fe80000000002 */
[----:B------:R2:W-:Y:S03]  /*7a90*/  @P0 SYNCS.ARRIVE.TRANS64.RED.A1T0 RZ, [R0+URZ], RZ ;  /* 0x000000ff00ff09a7 */ /* 0x0005e600081004ff */
.L_x_129:
[----:B------:R-:W-:Y:S01]  /*7aa0*/  ISETP.NE.AND P2, PT, R78, RZ, PT ;  /* 0x000000ff4e00720c */ /* 0x000fe20003f45270 */
[----:B------:R-:W-:Y:S01]  /*7ab0*/  UIADD3 UR49, UPT, UPT, UR49, 0x4, URZ ;  /* 0x0000000431317890 */ /* 0x000fe2000fffe0ff */
[----:B------:R-:W-:Y:S01]  /*7ac0*/  ISETP.NE.AND P0, PT, R80, 0x2, PT ;  /* 0x000000025000780c */ /* 0x000fe20003f05270 */
[----:B-1----:R-:W-:Y:S01]  /*7ad0*/  IMAD.IADD R14, R29, 0x1, R62 ;  /* 0x000000011d0e7824 */ /* 0x002fe200078e023e */
[----:B------:R-:W-:Y:S01]  /*7ae0*/  ISETP.NE.AND P1, PT, R31, 0x4, PT ;  /* 0x000000041f00780c */ /* 0x000fe20003f25270 */
[----:B------:R-:W-:Y:S01]  /*7af0*/  IMAD.IADD R15, R30, 0x1, R63 ;  /* 0x000000011e0f7824 */ /* 0x000fe200078e023f */
[----:B------:R-:W-:Y:S02]  /*7b00*/  SEL R2, RZ, 0x1, P0 ;  /* 0x00000001ff027807 */ /* 0x000fe40000000000 */
[----:B--2---:R-:W-:Y:S02]  /*7b10*/  SEL R0, RZ, 0x1, P1 ;  /* 0x00000001ff007807 */ /* 0x004fe40000800000 */
[----:B------:R-:W-:Y:S02]  /*7b20*/  LOP3.LUT R72, R72, R2, RZ, 0x3c, !PT ;  /* 0x0000000248487212 */ /* 0x000fe400078e3cff */
[----:B------:R-:W-:Y:S02]  /*7b30*/  LOP3.LUT R73, R73, R0, RZ, 0x3c, !PT ;  /* 0x0000000049497212 */ /* 0x000fe400078e3cff */
[----:B------:R-:W-:Y:S02]  /*7b40*/  @P2 R2UR UR36, R71 ;  /* 0x00000000472422ca */ /* 0x000fe400000e0000 */
[----:B------:R-:W-:Y:S02]  /*7b50*/  SEL R80, R80, RZ, P0 ;  /* 0x000000ff50507207 */ /* 0x000fe40000000000 */
[----:B------:R-:W-:Y:S01]  /*7b60*/  SEL R31, R31, RZ, P1 ;  /* 0x000000ff1f1f7207 */ /* 0x000fe20000800000 */
[----:B------:R-:W-:Y:S10]  /*7b70*/  @P2 BRA `(.L_x_130) ;  /* 0xffffffd400082947 */ /* 0x000ff4000383ffff */
[----:B------:R-:W-:-:S09]  /*7b80*/  UISETP.NE.AND UP0, UPT, UR50, URZ, UPT ;  /* 0x000000ff3200728c */ /* 0x000fd2000bf05270 */
[----:B------:R-:W-:Y:S05]  /*7b90*/  BRA.U !UP0, `(.L_x_131) ;  /* 0x0000000108487547 */ /* 0x000fea000b800000 */
[----:B------:R-:W1:Y:S02]  /*7ba0*/  LDCU.64 UR4, c[0x0][0x890] ;  /* 0x00011200ff0477ac */ /* 0x000e640008000a00 */
[----:B-1----:R-:W-:-:S04]  /*7bb0*/  UISETP.NE.U32.AND UP0, UPT, UR4, URZ, UPT ;  /* 0x000000ff0400728c */ /* 0x002fc8000bf05070 */
[----:B------:R-:W-:-:S09]  /*7bc0*/  UISETP.NE.AND.EX UP0, UPT, UR5, URZ, UPT, UP0 ;  /* 0x000000ff0500728c */ /* 0x000fd2000bf05300 */
[----:B------:R-:W-:Y:S05]  /*7bd0*/  BRA.U UP0, `(.L_x_132) ;  /* 0x00000001000c7547 */ /* 0x000fea000b800000 */
[----:B------:R-:W-:-:S13]  /*7be0*/  FSETP.NEU.AND P0, PT, R35, RZ, PT ;  /* 0x000000ff2300720b */ /* 0x000fda0003f0d000 */
[----:B------:R-:W-:Y:S05]  /*7bf0*/  @!P0 EXIT ;  /* 0x000000000000894d */ /* 0x000fea0003800000 */
[----:B------:R-:W-:Y:S05]  /*7c00*/  BRA `(.L_x_131) ;  /* 0x00000000002c7947 */ /* 0x000fea0003800000 */
.L_x_132:
[----:B------:R-:W-:Y:S01]  /*7c10*/  ISETP.NE.AND P0, PT, R79, RZ, PT ;  /* 0x000000ff4f00720c */ /* 0x000fe20003f05270 */
[----:B------:R-:W-:-:S12]  /*7c20*/  BSSY.RECONVERGENT B0, `(.L_x_131) ;  /* 0x0000009000007945 */ /* 0x000fd80003800200 */
[----:B------:R-:W-:Y:S05]  /*7c30*/  @P0 BRA `(.L_x_133) ;  /* 0x0000000000140947 */ /* 0x000fea0003800000 */
[----:B------:R-:W1:Y:S02]  /*7c40*/  LDCU.64 UR4, c[0x0][0x888] ;  /* 0x00011100ff0477ac */ /* 0x000e640008000a00 */
[----:B-1----:R-:W-:-:S04]  /*7c50*/  ISETP.NE.U32.AND P0, PT, RZ, UR4, PT ;  /* 0x00000004ff007c0c */ /* 0x002fc8000bf05070 */
[----:B------:R-:W-:-:S13]  /*7c60*/  ISETP.NE.AND.EX P0, PT, RZ, UR5, PT, P0 ;  /* 0x00000005ff007c0c */ /* 0x000fda000bf05300 */
[----:B------:R-:W-:Y:S05]  /*7c70*/  @!P0 EXIT ;  /* 0x000000000000894d */ /* 0x000fea0003800000 */
[----:B------:R-:W-:Y:S05]  /*7c80*/  BRA `(.L_x_134) ;  /* 0x0000000000087947 */ /* 0x000fea0003800000 */
.L_x_133:
[----:B------:R-:W-:-:S13]  /*7c90*/  FSETP.NEU.AND P0, PT, R35, RZ, PT ;  /* 0x000000ff2300720b */ /* 0x000fda0003f0d000 */
[----:B------:R-:W-:Y:S05]  /*7ca0*/  @!P0 EXIT ;  /* 0x000000000000894d */ /* 0x000fea0003800000 */
.L_x_134:
[----:B------:R-:W-:Y:S05]  /*7cb0*/  BSYNC.RECONVERGENT B0 ;  /* 0x0000000000007941 */ /* 0x000fea0003800200 */
.L_x_131:
[----:B------:R-:W-:Y:S01]  /*7cc0*/  ULEA UR4, UR51, UR48, 0x3 ;  /* 0x0000003033047291 */ /* 0x000fe2000f8e18ff */
[----:B------:R-:W-:-:S04]  /*7cd0*/  DEPBAR.LE SB0, 0x0 ;  /* 0x000080000000791a */ /* 0x000fc80000000000 */
[----:B------:R-:W-:-:S04]  /*7ce0*/  UIADD3 UR4, UPT, UPT, UR4, 0xa0, URZ ;  /* 0x000000a004047890 */ /* 0x000fc8000fffe0ff */
[----:B------:R-:W-:-:S09]  /*7cf0*/  UPRMT UR4, UR37, 0x654, UR4 ;  /* 0x0000065425047896 */ /* 0x000fd20008000004 */
[----:B------:R-:W-:Y:S01]  /*7d00*/  SYNCS.ARRIVE.TRANS64.RED.A1T0 RZ, [UR4], RZ ;  /* 0x000000ffffff79a7 */ /* 0x000fe20008100404 */
[----:B------:R-:W-:Y:S05]  /*7d10*/  EXIT ;  /* 0x000000000000794d */ /* 0x000fea0003800000 */
.L_x_19:
[----:B--2---:R2:W1:Y:S02]  /*7d20*/  SYNCS.PHASECHK.TRANS64.TRYWAIT P0, [R2+URZ+0x140], R3 ;  /* 0x00014003020075a7 */ /* 0x00446400080011ff */
[----:B-1----:R-:W-:Y:S05]  /*7d30*/  @!P0 NANOSLEEP.SYNCS 0x989680 ;  /* 0x009896800000895d */ /* 0x002fea0003900000 */
[----:B------:R-:W1:Y:S02]  /*7d40*/  @!P0 SYNCS.PHASECHK.TRANS64 P0, [R2+URZ+0x140], R3 ;  /* 0x00014003020085a7 */ /* 0x000e6400080010ff */
[----:B-1----:R-:W-:Y:S05]  /*7d50*/  @!P0 BRA `(.L_x_19) ;  /* 0xfffffffc00f08947 */ /* 0x002fea000383ffff */
[----:B------:R-:W-:Y:S05]  /*7d60*/  BRA `(.L_x_135) ;  /* 0xffffff98003c7947 */ /* 0x000fea000383ffff */
.L_x_22:
[----:B-1----:R-:W-:-:S07]  /*7d70*/  MOV R2, UR33 ;  /* 0x0000002100027c02 */ /* 0x002fce0008000f00 */
.L_x_136:
[----:B-1----:R1:W2:Y:S02]  /*7d80*/  SYNCS.PHASECHK.TRANS64.TRYWAIT P0, [R2+URZ+0x40], R4 ;  /* 0x00004004020075a7 */ /* 0x0022a400080011ff */
[----:B--2---:R-:W-:Y:S05]  /*7d90*/  @!P0 NANOSLEEP.SYNCS 0x989680 ;  /* 0x009896800000895d */ /* 0x004fea0003900000 */
[----:B------:R-:W2:Y:S02]  /*7da0*/  @!P0 SYNCS.PHASECHK.TRANS64 P0, [R2+URZ+0x40], R4 ;  /* 0x00004004020085a7 */ /* 0x000ea400080010ff */
[----:B--2---:R-:W-:Y:S05]  /*7db0*/  @!P0 BRA `(.L_x_136) ;  /* 0xfffffffc00f08947 */ /* 0x004fea000383ffff */
[----:B------:R-:W-:Y:S05]  /*7dc0*/  BRA `(.L_x_21) ;  /* 0xffffff98008c7947 */ /* 0x000fea000383ffff */
.L_x_28:
[----:B-1----:R-:W-:-:S07]  /*7dd0*/  MOV R2, UR17 ;  /* 0x0000001100027c02 */ /* 0x002fce0008000f00 */
.L_x_137:
[----:B-1----:R1:W2:Y:S02]  /*7de0*/  SYNCS.PHASECHK.TRANS64.TRYWAIT P0, [R2+URZ+0x40], R4 ;  /* 0x00004004020075a7 */ /* 0x0022a400080011ff */
[----:B--2---:R-:W-:Y:S05]  /*7df0*/  @!P0 NANOSLEEP.SYNCS 0x989680 ;  /* 0x009896800000895d */ /* 0x004fea0003900000 */
[----:B------:R-:W2:Y:S02]  /*7e00*/  @!P0 SYNCS.PHASECHK.TRANS64 P0, [R2+URZ+0x40], R4 ;  /* 0x00004004020085a7 */ /* 0x000ea400080010ff */
[----:B--2---:R-:W-:Y:S05]  /*7e10*/  @!P0 BRA `(.L_x_137) ;  /* 0xfffffffc00f08947 */ /* 0x004fea000383ffff */
[----:B------:R-:W-:Y:S05]  /*7e20*/  BRA `(.L_x_27) ;  /* 0xffffff9c00347947 */ /* 0x000fea000383ffff */
.L_x_32:
[----:B-1----:R1:W2:Y:S02]  /*7e30*/  SYNCS.PHASECHK.TRANS64.TRYWAIT P0, [R2+URZ+0xd0], R3 ;  /* 0x0000d003020075a7 */ /* 0x0022a400080011ff */
[----:B--2---:R-:W-:Y:S05]  /*7e40*/  @!P0 NANOSLEEP.SYNCS 0x989680 ;  /* 0x009896800000895d */ /* 0x004fea0003900000 */
[----:B------:R-:W2:Y:S02]  /*7e50*/  @!P0 SYNCS.PHASECHK.TRANS64 P0, [R2+URZ+0xd0], R3 ;  /* 0x0000d003020085a7 */ /* 0x000ea400080010ff */
[----:B--2---:R-:W-:Y:S05]  /*7e60*/  @!P0 BRA `(.L_x_32) ;  /* 0xfffffffc00f08947 */ /* 0x004fea000383ffff */
[----:B------:R-:W-:Y:S05]  /*7e70*/  BRA `(.L_x_138) ;  /* 0xffffff9c00c47947 */ /* 0x000fea000383ffff */
.L_x_36:
[----:B----4-:R-:W-:-:S07]  /*7e80*/  MOV R0, UR5 ;  /* 0x0000000500007c02 */ /* 0x010fce0008000f00 */
.L_x_139:
[----:B-1----:R1:W2:Y:S02]  /*7e90*/  SYNCS.PHASECHK.TRANS64.TRYWAIT P0, [R0+URZ], R2 ;  /* 0x00000002000075a7 */ /* 0x0022a400080011ff */
[----:B--2---:R-:W-:Y:S05]  /*7ea0*/  @!P0 NANOSLEEP.SYNCS 0x989680 ;  /* 0x009896800000895d */ /* 0x004fea0003900000 */
[----:B------:R-:W2:Y:S02]  /*7eb0*/  @!P0 SYNCS.PHASECHK.TRANS64 P0, [R0+URZ], R2 ;  /* 0x00000002000085a7 */ /* 0x000ea400080010ff */
[----:B--2---:R-:W-:Y:S05]  /*7ec0*/  @!P0 BRA `(.L_x_139) ;  /* 0xfffffffc00f08947 */ /* 0x004fea000383ffff */
[----:B------:R-:W-:Y:S05]  /*7ed0*/  BRA `(.L_x_140) ;  /* 0xffffffa400347947 */ /* 0x000fea000383ffff */
.L_x_37:
[----:B----4-:R-:W-:-:S07]  /*7ee0*/  MOV R0, UR5 ;  /* 0x0000000500007c02 */ /* 0x010fce0008000f00 */
.L_x_141:
[----:B-1----:R1:W2:Y:S02]  /*7ef0*/  SYNCS.PHASECHK.TRANS64.TRYWAIT P0, [R0+URZ], R3 ;  /* 0x00000003000075a7 */ /* 0x0022a400080011ff */
[----:B--2---:R-:W-:Y:S05]  /*7f00*/  @!P0 NANOSLEEP.SYNCS 0x989680 ;  /* 0x009896800000895d */ /* 0x004fea0003900000 */
[----:B------:R-:W2:Y:S02]  /*7f10*/  @!P0 SYNCS.PHASECHK.TRANS64 P0, [R0+URZ], R3 ;  /* 0x00000003000085a7 */ /* 0x000ea400080010ff */
[----:B--2---:R-:W-:Y:S05]  /*7f20*/  @!P0 BRA `(.L_x_141) ;  /* 0xfffffffc00f08947 */ /* 0x004fea000383ffff */
[----:B------:R-:W-:Y:S05]  /*7f30*/  BRA `(.L_x_142) ;  /* 0xffffffa400407947 */ /* 0x000fea000383ffff */
.L_x_38:
[----:B----4-:R-:W-:-:S07]  /*7f40*/  MOV R0, UR5 ;  /* 0x0000000500007c02 */ /* 0x010fce0008000f00 */
.L_x_143:
[----:B-1----:R1:W2:Y:S02]  /*7f50*/  SYNCS.PHASECHK.TRANS64.TRYWAIT P0, [R0+URZ], R3 ;  /* 0x00000003000075a7 */ /* 0x0022a400080011ff */
[----:B--2---:R-:W-:Y:S05]  /*7f60*/  @!P0 NANOSLEEP.SYNCS 0x989680 ;  /* 0x009896800000895d */ /* 0x004fea0003900000 */
[----:B------:R-:W2:Y:S02]  /*7f70*/  @!P0 SYNCS.PHASECHK.TRANS64 P0, [R0+URZ], R3 ;  /* 0x00000003000085a7 */ /* 0x000ea400080010ff */
[----:B--2---:R-:W-:Y:S05]  /*7f80*/  @!P0 BRA `(.L_x_143) ;  /* 0xfffffffc00f08947 */ /* 0x004fea000383ffff */
[----:B------:R-:W-:Y:S05]  /*7f90*/  BRA `(.L_x_144) ;  /* 0xffffffa4004c7947 */ /* 0x000fea000383ffff */
.L_x_39:
[----:B----4-:R-:W-:-:S07]  /*7fa0*/  MOV R0, UR5 ;  /* 0x0000000500007c02 */ /* 0x010fce0008000f00 */
.L_x_145:
[----:B-1----:R1:W2:Y:S02]  /*7fb0*/  SYNCS.PHASECHK.TRANS64.TRYWAIT P0, [R0+URZ], R3 ;  /* 0x00000003000075a7 */ /* 0x0022a400080011ff */
[----:B--2---:R-:W-:Y:S05]  /*7fc0*/  @!P0 NANOSLEEP.SYNCS 0x989680 ;  /* 0x009896800000895d */ /* 0x004fea0003900000 */
[----:B------:R-:W2:Y:S02]  /*7fd0*/  @!P0 SYNCS.PHASECHK.TRANS64 P0, [R0+URZ], R3 ;  /* 0x00000003000085a7 */ /* 0x000ea400080010ff */
[----:B--2---:R-:W-:Y:S05]  /*7fe0*/  @!P0 BRA `(.L_x_145) ;  /* 0xfffffffc00f08947 */ /* 0x004fea000383ffff */
[----:B------:R-:W-:Y:S05]  /*7ff0*/  BRA `(.L_x_146) ;  /* 0xffffffa400587947 */ /* 0x000fea000383ffff */
.L_x_40:
[----:B----4-:R-:W-:-:S07]  /*8000*/  MOV R0, UR5 ;  /* 0x0000000500007c02 */ /* 0x010fce0008000f00 */
.L_x_147:
[----:B-1----:R1:W2:Y:S02]  /*8010*/  SYNCS.PHASECHK.TRANS64.TRYWAIT P0, [R0+URZ], R3 ;  /* 0x00000003000075a7 */ /* 0x0022a400080011ff */
[----:B--2---:R-:W-:Y:S05]  /*8020*/  @!P0 NANOSLEEP.SYNCS 0x989680 ;  /* 0x009896800000895d */ /* 0x004fea0003900000 */
[----:B------:R-:W2:Y:S02]  /*8030*/  @!P0 SYNCS.PHASECHK.TRANS64 P0, [R0+URZ], R3 ;  /* 0x00000003000085a7 */ /* 0x000ea400080010ff */
[----:B--2---:R-:W-:Y:S05]  /*8040*/  @!P0 BRA `(.L_x_147) ;  /* 0xfffffffc00f08947 */ /* 0x004fea000383ffff */
[----:B------:R-:W-:Y:S05]  /*8050*/  BRA `(.L_x_148) ;  /* 0xffffffa400647947 */ /* 0x000fea000383ffff */
.L_x_41:
[----:B----4-:R-:W-:-:S07]  /*8060*/  MOV R0, UR5 ;  /* 0x0000000500007c02 */ /* 0x010fce0008000f00 */
.L_x_149:
[----:B-1----:R1:W2:Y:S02]  /*8070*/  SYNCS.PHASECHK.TRANS64.TRYWAIT P0, [R0+URZ], R3 ;  /* 0x00000003000075a7 */ /* 0x0022a400080011ff */
[----:B--2---:R-:W-:Y:S05]  /*8080*/  @!P0 NANOSLEEP.SYNCS 0x989680 ;  /* 0x009896800000895d */ /* 0x004fea0003900000 */
[----:B------:R-:W2:Y:S02]  /*8090*/  @!P0 SYNCS.PHASECHK.TRANS64 P0, [R0+URZ], R3 ;  /* 0x00000003000085a7 */ /* 0x000ea400080010ff */
[----:B--2---:R-:W-:Y:S05]  /*80a0*/  @!P0 BRA `(.L_x_149) ;  /* 0xfffffffc00f08947 */ /* 0x004fea000383ffff */
[----:B------:R-:W-:Y:S05]  /*80b0*/  BRA `(.L_x_150) ;  /* 0xffffffa400707947 */ /* 0x000fea000383ffff */
.L_x_42:
[----:B----4-:R-:W-:-:S07]  /*80c0*/  MOV R0, UR5 ;  /* 0x0000000500007c02 */ /* 0x010fce0008000f00 */
.L_x_151:
[----:B-1----:R1:W2:Y:S02]  /*80d0*/  SYNCS.PHASECHK.TRANS64.TRYWAIT P0, [R0+URZ], R3 ;  /* 0x00000003000075a7 */ /* 0x0022a400080011ff */
[----:B--2---:R-:W-:Y:S05]  /*80e0*/  @!P0 NANOSLEEP.SYNCS 0x989680 ;  /* 0x009896800000895d */ /* 0x004fea0003900000 */
[----:B------:R-:W2:Y:S02]  /*80f0*/  @!P0 SYNCS.PHASECHK.TRANS64 P0, [R0+URZ], R3 ;  /* 0x00000003000085a7 */ /* 0x000ea400080010ff */
[----:B--2---:R-:W-:Y:S05]  /*8100*/  @!P0 BRA `(.L_x_151) ;  /* 0xfffffffc00f08947 */ /* 0x004fea000383ffff */
[----:B------:R-:W-:Y:S05]  /*8110*/  BRA `(.L_x_152) ;  /* 0xffffffa4007c7947 */ /* 0x000fea000383ffff */
.L_x_45:
[----:B-1----:R1:W2:Y:S02]  /*8120*/  SYNCS.PHASECHK.TRANS64.TRYWAIT P0, [R0+URZ+0x130], R4 ;  /* 0x00013004000075a7 */ /* 0x0022a400080011ff */
[----:B--2---:R-:W-:Y:S05]  /*8130*/  @!P0 NANOSLEEP.SYNCS 0x989680 ;  /* 0x009896800000895d */ /* 0x004fea0003900000 */
[----:B------:R-:W2:Y:S02]  /*8140*/  @!P0 SYNCS.PHASECHK.TRANS64 P0, [R0+URZ+0x130], R4 ;  /* 0x00013004000085a7 */ /* 0x000ea400080010ff */
[----:B--2---:R-:W-:Y:S05]  /*8150*/  @!P0 BRA `(.L_x_45) ;  /* 0xfffffffc00f08947 */ /* 0x004fea000383ffff */
[----:B------:R-:W-:Y:S05]  /*8160*/  BRA `(.L_x_153) ;  /* 0xffffffa400d87947 */ /* 0x000fea000383ffff */
.L_x_46:
[----:B------:R-:W-:-:S07]  /*8170*/  MOV R0, UR5 ;  /* 0x0000000500007c02 */ /* 0x000fce0008000f00 */
.L_x_154:
[----:B-1----:R1:W2:Y:S02]  /*8180*/  SYNCS.PHASECHK.TRANS64.TRYWAIT P0, [R0+URZ+0xe0], R5 ;  /* 0x0000e005000075a7 */ /* 0x0022a400080011ff */
[----:B--2---:R-:W-:Y:S05]  /*8190*/  @!P0 NANOSLEEP.SYNCS 0x989680 ;  /* 0x009896800000895d */ /* 0x004fea0003900000 */
[----:B------:R-:W2:Y:S02]  /*81a0*/  @!P0 SYNCS.PHASECHK.TRANS64 P0, [R0+URZ+0xe0], R5 ;  /* 0x0000e005000085a7 */ /* 0x000ea400080010ff */
[----:B--2---:R-:W-:Y:S05]  /*81b0*/  @!P0 BRA `(.L_x_154) ;  /* 0xfffffffc00f08947 */ /* 0x004fea000383ffff */
[----:B------:R-:W-:Y:S05]  /*81c0*/  BRA `(.L_x_155) ;  /* 0xffffffa400e87947 */ /* 0x000fea000383ffff */
.L_x_47:
[----:B-1----:R1:W2:Y:S02]  /*81d0*/  SYNCS.PHASECHK.TRANS64.TRYWAIT P1, [R0+URZ+0xd0], R4 ;  /* 0x0000d004000075a7 */ /* 0x0022a400080211ff */
[----:B--2---:R-:W-:Y:S05]  /*81e0*/  @!P1 NANOSLEEP.SYNCS 0x989680 ;  /* 0x009896800000995d */ /* 0x004fea0003900000 */
[----:B------:R-:W2:Y:S02]  /*81f0*/  @!P1 SYNCS.PHASECHK.TRANS64 P1, [R0+URZ+0xd0], R4 ;  /* 0x0000d004000095a7 */ /* 0x000ea400080210ff */
[----:B--2---:R-:W-:Y:S05]  /*8200*/  @!P1 BRA `(.L_x_47) ;  /* 0xfffffffc00f09947 */ /* 0x004fea000383ffff */
[----:B------:R-:W-:Y:S05]  /*8210*/  BRA `(.L_x_156) ;  /* 0xffffffa800187947 */ /* 0x000fea000383ffff */
.L_x_50:
[----:B------:R-:W-:-:S07]  /*8220*/  MOV R0, UR5 ;  /* 0x0000000500007c02 */ /* 0x000fce0008000f00 */
.L_x_157:
[----:B-1----:R1:W2:Y:S02]  /*8230*/  SYNCS.PHASECHK.TRANS64.TRYWAIT P0, [R0+URZ+0xe0], R2 ;  /* 0x0000e002000075a7 */ /* 0x0022a400080011ff */
[----:B--2---:R-:W-:Y:S05]  /*8240*/  @!P0 NANOSLEEP.SYNCS 0x989680 ;  /* 0x009896800000895d */ /* 0x004fea0003900000 */
[----:B------:R-:W2:Y:S02]  /*8250*/  @!P0 SYNCS.PHASECHK.TRANS64 P0, [R0+URZ+0xe0], R2 ;  /* 0x0000e002000085a7 */ /* 0x000ea400080010ff */
[----:B--2---:R-:W-:Y:S05]  /*8260*/  @!P0 BRA `(.L_x_157) ;  /* 0xfffffffc00f08947 */ /* 0x004fea000383ffff */
[----:B------:R-:W-:Y:S05]  /*8270*/  BRA `(.L_x_49) ;  /* 0xffffffa8006c7947 */ /* 0x000fea000383ffff */
.L_x_57:
[----:B-1----:R1:W2:Y:S02]  /*8280*/  SYNCS.PHASECHK.TRANS64.TRYWAIT P1, [R0+URZ+0xd0], R2 ;  /* 0x0000d002000075a7 */ /* 0x0022a400080211ff */
[----:B--2---:R-:W-:Y:S05]  /*8290*/  @!P1 NANOSLEEP.SYNCS 0x989680 ;  /* 0x009896800000995d */ /* 0x004fea0003900000 */
[----:B------:R-:W2:Y:S02]  /*82a0*/  @!P1 SYNCS.PHASECHK.TRANS64 P1, [R0+URZ+0xd0], R2 ;  /* 0x0000d002000095a7 */ /* 0x000ea400080210ff */
[----:B--2---:R-:W-:Y:S05]  /*82b0*/  @!P1 BRA `(.L_x_57) ;  /* 0xfffffffc00f09947 */ /* 0x004fea000383ffff */
[----:B------:R-:W-:Y:S05]  /*82c0*/  BRA `(.L_x_158) ;  /* 0xffffffac00dc7947 */ /* 0x000fea000383ffff */
.L_x_58:
[----:B------:R-:W-:-:S07]  /*82d0*/  MOV R2, UR7 ;  /* 0x0000000700027c02 */ /* 0x000fce0008000f00 */
.L_x_159:
[----:B-1----:R1:W2:Y:S02]  /*82e0*/  SYNCS.PHASECHK.TRANS64.TRYWAIT P0, [R2+URZ+0x110], R0 ;  /* 0x00011000020075a7 */ /* 0x0022a400080011ff */
[----:B--2---:R-:W-:Y:S05]  /*82f0*/  @!P0 NANOSLEEP.SYNCS 0x989680 ;  /* 0x009896800000895d */ /* 0x004fea0003900000 */
[----:B------:R-:W2:Y:S02]  /*8300*/  @!P0 SYNCS.PHASECHK.TRANS64 P0, [R2+URZ+0x110], R0 ;  /* 0x00011000020085a7 */ /* 0x000ea400080010ff */
[----:B--2---:R-:W-:Y:S05]  /*8310*/  @!P0 BRA `(.L_x_159) ;  /* 0xfffffffc00f08947 */ /* 0x004fea000383ffff */
[----:B------:R-:W-:Y:S05]  /*8320*/  BRA `(.L_x_160) ;  /* 0xffffffb0002c7947 */ /* 0x000fea000383ffff */
.L_x_61:
[----:B------:R-:W-:Y:S07]  /*8330*/  MOV R0, UR6 ;  /* 0x0000000600007c02 */ /* 0x000fee0008000f00 */
.L_x_161:
[----:B-1----:R1:W2:Y:S02]  /*8340*/  SYNCS.PHASECHK.TRANS64.TRYWAIT P0, [R0+URZ], R2 ;  /* 0x00000002000075a7 */ /* 0x0022a400080011ff */
[----:B--2---:R-:W-:Y:S05]  /*8350*/  @!P0 NANOSLEEP.SYNCS 0x989680 ;  /* 0x009896800000895d */ /* 0x004fea0003900000 */
[----:B------:R-:W2:Y:S02]  /*8360*/  @!P0 SYNCS.PHASECHK.TRANS64 P0, [R0+URZ], R2 ;  /* 0x00000002000085a7 */ /* 0x000ea400080010ff */
[----:B--2---:R-:W-:Y:S05]  /*8370*/  @!P0 BRA `(.L_x_161) ;  /* 0xfffffffc00f08947 */ /* 0x004fea000383ffff */
[----:B------:R-:W-:Y:S05]  /*8380*/  BRA `(.L_x_60) ;  /* 0xffffffb000487947 */ /* 0x000fea000383ffff */
.L_x_64:
[----:B------:R-:W-:-:S07]  /*8390*/  MOV R0, UR6 ;  /* 0x0000000600007c02 */ /* 0x000fce0008000f00 */
.L_x_162:
[----:B--2---:R2:W4:Y:S02]  /*83a0*/  SYNCS.PHASECHK.TRANS64.TRYWAIT P0, [R0+URZ], R2 ;  /* 0x00000002000075a7 */ /* 0x00452400080011ff */
[----:B----4-:R-:W-:Y:S05]  /*83b0*/  @!P0 NANOSLEEP.SYNCS 0x989680 ;  /* 0x009896800000895d */ /* 0x010fea0003900000 */
[----:B------:R-:W4:Y:S02]  /*83c0*/  @!P0 SYNCS.PHASECHK.TRANS64 P0, [R0+URZ], R2 ;  /* 0x00000002000085a7 */ /* 0x000f2400080010ff */
[----:B----4-:R-:W-:Y:S05]  /*83d0*/  @!P0 BRA `(.L_x_162) ;  /* 0xfffffffc00f08947 */ /* 0x010fea000383ffff */
[----:B------:R-:W-:Y:S05]  /*83e0*/  BRA `(.L_x_163) ;  /* 0xffffffb400247947 */ /* 0x000fea000383ffff */
.L_x_65:
[----:B------:R-:W-:-:S07]  /*83f0*/  MOV R0, UR6 ;  /* 0x0000000600007c02 */ /* 0x000fce0008000f00 */
.L_x_164:
[----:B-1----:R1:W2:Y:S02]  /*8400*/  SYNCS.PHASECHK.TRANS64.TRYWAIT P0, [R0+URZ], R3 ;  /* 0x00000003000075a7 */ /* 0x0022a400080011ff */
[----:B--2---:R-:W-:Y:S05]  /*8410*/  @!P0 NANOSLEEP.SYNCS 0x989680 ;  /* 0x009896800000895d */ /* 0x004fea0003900000 */
[----:B------:R-:W2:Y:S02]  /*8420*/  @!P0 SYNCS.PHASECHK.TRANS64 P0, [R0+URZ], R3 ;  /* 0x00000003000085a7 */ /* 0x000ea400080010ff */
[----:B--2---:R-:W-:Y:S05]  /*8430*/  @!P0 BRA `(.L_x_164) ;  /* 0xfffffffc00f08947 */ /* 0x004fea000383ffff */
[----:B------:R-:W-:Y:S05]  /*8440*/  BRA `(.L_x_165) ;  /* 0xffffffb400307947 */ /* 0x000fea000383ffff */
.L_x_66:
[----:B------:R-:W-:-:S07]  /*8450*/  MOV R0, UR6 ;  /* 0x0000000600007c02 */ /* 0x000fce0008000f00 */
.L_x_166:
[----:B-1----:R1:W2:Y:S02]  /*8460*/  SYNCS.PHASECHK.TRANS64.TRYWAIT P0, [R0+URZ], R3 ;  /* 0x00000003000075a7 */ /* 0x0022a400080011ff */
[----:B--2---:R-:W-:Y:S05]  /*8470*/  @!P0 NANOSLEEP.SYNCS 0x989680 ;  /* 0x009896800000895d */ /* 0x004fea0003900000 */
[----:B------:R-:W2:Y:S02]  /*8480*/  @!P0 SYNCS.PHASECHK.TRANS64 P0, [R0+URZ], R3 ;  /* 0x00000003000085a7 */ /* 0x000ea400080010ff */
[----:B--2---:R-:W-:Y:S05]  /*8490*/  @!P0 BRA `(.L_x_166) ;  /* 0xfffffffc00f08947 */ /* 0x004fea000383ffff */
[----:B------:R-:W-:Y:S05]  /*84a0*/  BRA `(.L_x_167) ;  /* 0xffffffb4003c7947 */ /* 0x000fea000383ffff */
.L_x_67:
[----:B-1----:R-:W-:-:S07]  /*84b0*/  MOV R0, UR7 ;  /* 0x0000000700007c02 */ /* 0x002fce0008000f00 */
.L_x_168:
[----:B-1----:R1:W2:Y:S02]  /*84c0*/  SYNCS.PHASECHK.TRANS64.TRYWAIT P0, [R0+URZ], R2 ;  /* 0x00000002000075a7 */ /* 0x0022a400080011ff */
[----:B--2---:R-:W-:Y:S05]  /*84d0*/  @!P0 NANOSLEEP.SYNCS 0x989680 ;  /* 0x009896800000895d */ /* 0x004fea0003900000 */
[----:B------:R-:W2:Y:S02]  /*84e0*/  @!P0 SYNCS.PHASECHK.TRANS64 P0, [R0+URZ], R2 ;  /* 0x00000002000085a7 */ /* 0x000ea400080010ff */
[----:B--2---:R-:W-:Y:S05]  /*84f0*/  @!P0 BRA `(.L_x_168) ;  /* 0xfffffffc00f08947 */ /* 0x004fea000383ffff */
[----:B------:R-:W-:Y:S05]  /*8500*/  BRA `(.L_x_169) ;  /* 0xffffffb400487947 */ /* 0x000fea000383ffff */
.L_x_72:
[----:B--2---:R2:W3:Y:S02]  /*8510*/  SYNCS.PHASECHK.TRANS64.TRYWAIT P0, [R0+URZ+0xd0], R2 ;  /* 0x0000d002000075a7 */ /* 0x0044e400080011ff */
[----:B---3--:R-:W-:Y:S05]  /*8520*/  @!P0 NANOSLEEP.SYNCS 0x989680 ;  /* 0x009896800000895d */ /* 0x008fea0003900000 */
[----:B------:R-:W3:Y:S02]  /*8530*/  @!P0 SYNCS.PHASECHK.TRANS64 P0, [R0+URZ+0xd0], R2 ;  /* 0x0000d002000085a7 */ /* 0x000ee400080010ff */
[----:B---3--:R-:W-:Y:S05]  /*8540*/  @!P0 BRA `(.L_x_72) ;  /* 0xfffffffc00f08947 */ /* 0x008fea000383ffff */
[----:B------:R-:W-:Y:S05]  /*8550*/  BRA `(.L_x_170) ;  /* 0xffffffb800507947 */ /* 0x000fea000383ffff */
.L_x_75:
[----:B------:R-:W-:Y:S07]  /*8560*/  MOV R0, UR7 ;  /* 0x0000000700007c02 */ /* 0x000fee0008000f00 */
.L_x_171:
[----:B--2---:R2:W3:Y:S02]  /*8570*/  SYNCS.PHASECHK.TRANS64.TRYWAIT P0, [R0+URZ+0xc8], R2 ;  /* 0x0000c802000075a7 */ /* 0x0044e400080011ff */
[----:B---3--:R-:W-:Y:S05]  /*8580*/  @!P0 NANOSLEEP.SYNCS 0x989680 ;  /* 0x009896800000895d */ /* 0x008fea0003900000 */
[----:B------:R-:W3:Y:S02]  /*8590*/  @!P0 SYNCS.PHASECHK.TRANS64 P0, [R0+URZ+0xc8], R2 ;  /* 0x0000c802000085a7 */ /* 0x000ee400080010ff */
[----:B---3--:R-:W-:Y:S05]  /*85a0*/  @!P0 BRA `(.L_x_171) ;  /* 0xfffffffc00f08947 */ /* 0x008fea000383ffff */
[----:B------:R-:W-:Y:S05]  /*85b0*/  BRA `(.L_x_74) ;  /* 0xffffffbc00307947 */ /* 0x000fea000383ffff */
.L_x_78:
[----:B------:R-:W-:Y:S07]  /*85c0*/  MOV R0, UR7 ;  /* 0x0000000700007c02 */ /* 0x000fee0008000f00 */
.L_x_172:
[----:B-1----:R1:W2:Y:S02]  /*85d0*/  SYNCS.PHASECHK.TRANS64.TRYWAIT P0, [R0+URZ+0xa0], R14 ;  /* 0x0000a00e000075a7 */ /* 0x0022a400080011ff */
[----:B--2---:R-:W-:Y:S05]  /*85e0*/  @!P0 NANOSLEEP.SYNCS 0x989680 ;  /* 0x009896800000895d */ /* 0x004fea0003900000 */
[----:B------:R-:W2:Y:S02]  /*85f0*/  @!P0 SYNCS.PHASECHK.TRANS64 P0, [R0+URZ+0xa0], R14 ;  /* 0x0000a00e000085a7 */ /* 0x000ea400080010ff */
[----:B--2---:R-:W-:Y:S05]  /*8600*/  @!P0 BRA `(.L_x_172) ;  /* 0xfffffffc00f08947 */ /* 0x004fea000383ffff */
[----:B------:R-:W-:Y:S05]  /*8610*/  BRA `(.L_x_173) ;  /* 0xffffffbc00a87947 */ /* 0x000fea000383ffff */
.L_x_79:
[----:B------:R-:W-:Y:S07]  /*8620*/  MOV R0, UR7 ;  /* 0x0000000700007c02 */ /* 0x000fee0008000f00 */
.L_x_174:
[----:B-1----:R1:W2:Y:S02]  /*8630*/  SYNCS.PHASECHK.TRANS64.TRYWAIT P0, [R0+URZ+0xa8], R14 ;  /* 0x0000a80e000075a7 */ /* 0x0022a400080011ff */
[----:B--2---:R-:W-:Y:S05]  /*8640*/  @!P0 NANOSLEEP.SYNCS 0x989680 ;  /* 0x009896800000895d */ /* 0x004fea0003900000 */
[----:B------:R-:W2:Y:S02]  /*8650*/  @!P0 SYNCS.PHASECHK.TRANS64 P0, [R0+URZ+0xa8], R14 ;  /* 0x0000a80e000085a7 */ /* 0x000ea400080010ff */
[----:B--2---:R-:W-:Y:S05]  /*8660*/  @!P0 BRA `(.L_x_174) ;  /* 0xfffffffc00f08947 */ /* 0x004fea000383ffff */
[----:B------:R-:W-:Y:S05]  /*8670*/  BRA `(.L_x_175) ;  /* 0xffffffbc00e07947 */ /* 0x000fea000383ffff */
.L_x_80:
[----:B------:R-:W-:Y:S07]  /*8680*/  MOV R0, UR7 ;  /* 0x0000000700007c02 */ /* 0x000fee0008000f00 */
.L_x_176:
[----:B-1----:R1:W2:Y:S02]  /*8690*/  SYNCS.PHASECHK.TRANS64.TRYWAIT P0, [R0+URZ+0xb0], R14 ;  /* 0x0000b00e000075a7 */ /* 0x0022a400080011ff */
[----:B--2---:R-:W-:Y:S05]  /*86a0*/  @!P0 NANOSLEEP.SYNCS 0x989680 ;  /* 0x009896800000895d */ /* 0x004fea0003900000 */
[----:B------:R-:W2:Y:S02]  /*86b0*/  @!P0 SYNCS.PHASECHK.TRANS64 P0, [R0+URZ+0xb0], R14 ;  /* 0x0000b00e000085a7 */ /* 0x000ea400080010ff */
[----:B--2---:R-:W-:Y:S05]  /*86c0*/  @!P0 BRA `(.L_x_176) ;  /* 0xfffffffc00f08947 */ /* 0x004fea000383ffff */
[----:B------:R-:W-:Y:S05]  /*86d0*/  BRA `(.L_x_177) ;  /* 0xffffffc000247947 */ /* 0x000fea000383ffff */
.L_x_81:
[----:B------:R-:W-:Y:S07]  /*86e0*/  MOV R0, UR7 ;  /* 0x0000000700007c02 */ /* 0x000fee0008000f00 */
.L_x_178:
[----:B-1----:R1:W2:Y:S02]  /*86f0*/  SYNCS.PHASECHK.TRANS64.TRYWAIT P0, [R0+URZ+0xb8], R14 ;  /* 0x0000b80e000075a7 */ /* 0x0022a400080011ff */
[----:B--2---:R-:W-:Y:S05]  /*8700*/  @!P0 NANOSLEEP.SYNCS 0x989680 ;  /* 0x009896800000895d */ /* 0x004fea0003900000 */
[----:B------:R-:W2:Y:S02]  /*8710*/  @!P0 SYNCS.PHASECHK.TRANS64 P0, [R0+URZ+0xb8], R14 ;  /* 0x0000b80e000085a7 */ /* 0x000ea400080010ff */
[----:B--2---:R-:W-:Y:S05]  /*8720*/  @!P0 BRA `(.L_x_178) ;  /* 0xfffffffc00f08947 */ /* 0x004fea000383ffff */
[----:B------:R-:W-:Y:S05]  /*8730*/  BRA `(.L_x_179) ;  /* 0xffffffc000a87947 */ /* 0x000fea000383ffff */
.L_x_83:
[----:B------:R-:W-:-:S07]  /*8740*/  MOV R0, UR7 ;  /* 0x0000000700007c02 */ /* 0x000fce0008000f00 */
.L_x_180:
[----:B-1----:R1:W3:Y:S02]  /*8750*/  SYNCS.PHASECHK.TRANS64.TRYWAIT P0, [R0+URZ+0xa0], R2 ;  /* 0x0000a002000075a7 */ /* 0x0022e400080011ff */
[----:B---3--:R-:W-:Y:S05]  /*8760*/  @!P0 NANOSLEEP.SYNCS 0x989680 ;  /* 0x009896800000895d */ /* 0x008fea0003900000 */
[----:B------:R-:W3:Y:S02]  /*8770*/  @!P0 SYNCS.PHASECHK.TRANS64 P0, [R0+URZ+0xa0], R2 ;  /* 0x0000a002000085a7 */ /* 0x000ee400080010ff */
[----:B---3--:R-:W-:Y:S05]  /*8780*/  @!P0 BRA `(.L_x_180) ;  /* 0xfffffffc00f08947 */ /* 0x008fea000383ffff */
[----:B------:R-:W-:Y:S05]  /*8790*/  BRA `(.L_x_181) ;  /* 0xffffffc400187947 */ /* 0x000fea000383ffff */
.L_x_84:
[----:B-1----:R-:W-:-:S07]  /*87a0*/  MOV R0, UR7 ;  /* 0x0000000700007c02 */ /* 0x002fce0008000f00 */
.L_x_182:
[----:B-1----:R1:W3:Y:S02]  /*87b0*/  SYNCS.PHASECHK.TRANS64.TRYWAIT P0, [R0+URZ+0xa8], R2 ;  /* 0x0000a802000075a7 */ /* 0x0022e400080011ff */
[----:B---3--:R-:W-:Y:S05]  /*87c0*/  @!P0 NANOSLEEP.SYNCS 0x989680 ;  /* 0x009896800000895d */ /* 0x008fea0003900000 */
[----:B------:R-:W3:Y:S02]  /*87d0*/  @!P0 SYNCS.PHASECHK.TRANS64 P0, [R0+URZ+0xa8], R2 ;  /* 0x0000a802000085a7 */ /* 0x000ee400080010ff */
[----:B---3--:R-:W-:Y:S05]  /*87e0*/  @!P0 BRA `(.L_x_182) ;  /* 0xfffffffc00f08947 */ /* 0x008fea000383ffff */
[----:B------:R-:W-:Y:S05]  /*87f0*/  BRA `(.L_x_183) ;  /* 0xffffffc400087947 */ /* 0x000fea000383ffff */
.L_x_85:
[----:B-1----:R-:W-:-:S07]  /*8800*/  MOV R0, UR7 ;  /* 0x0000000700007c02 */ /* 0x002fce0008000f00 */
.L_x_184:
[----:B-1----:R1:W3:Y:S02]  /*8810*/  SYNCS.PHASECHK.TRANS64.TRYWAIT P0, [R0+URZ+0xb0], R2 ;  /* 0x0000b002000075a7 */ /* 0x0022e400080011ff */
[----:B---3--:R-:W-:Y:S05]  /*8820*/  @!P0 NANOSLEEP.SYNCS 0x989680 ;  /* 0x009896800000895d */ /* 0x008fea0003900000 */
[----:B------:R-:W3:Y:S02]  /*8830*/  @!P0 SYNCS.PHASECHK.TRANS64 P0, [R0+URZ+0xb0], R2 ;  /* 0x0000b002000085a7 */ /* 0x000ee400080010ff */
[----:B---3--:R-:W-:Y:S05]  /*8840*/  @!P0 BRA `(.L_x_184) ;  /* 0xfffffffc00f08947 */ /* 0x008fea000383ffff */
[----:B------:R-:W-:Y:S05]  /*8850*/  BRA `(.L_x_185) ;  /* 0xffffffc000f87947 */ /* 0x000fea000383ffff */
.L_x_87:
[----:B--2---:R2:W4:Y:S02]  /*8860*/  SYNCS.PHASECHK.TRANS64.TRYWAIT P0, [R0+URZ+0xd0], R2 ;  /* 0x0000d002000075a7 */ /* 0x00452400080011ff */
[----:B----4-:R-:W-:Y:S05]  /*8870*/  @!P0 NANOSLEEP.SYNCS 0x989680 ;  /* 0x009896800000895d */ /* 0x010fea0003900000 */
[----:B------:R-:W4:Y:S02]  /*8880*/  @!P0 SYNCS.PHASECHK.TRANS64 P0, [R0+URZ+0xd0], R2 ;  /* 0x0000d002000085a7 */ /* 0x000f2400080010ff */
[----:B----4-:R-:W-:Y:S05]  /*8890*/  @!P0 BRA `(.L_x_87) ;  /* 0xfffffffc00f08947 */ /* 0x010fea000383ffff */
[----:B------:R-:W-:Y:S05]  /*88a0*/  BRA `(.L_x_186) ;  /* 0xffffffc400d07947 */ /* 0x000fea000383ffff */
.L_x_98:
[----:B-1----:R-:W-:Y:S04]  /*88b0*/  MOV R0, UR48 ;  /* 0x0000003000007c02 */ /* 0x002fe80008000f00 */
[----:B------:R1:W3:Y:S03]  /*88c0*/  SYNCS.PHASECHK.TRANS64.TRYWAIT P1, [R0+URZ+0x80], R3 ;  /* 0x00008003000075a7 */ /* 0x0002e600080211ff */
[----:B---3--:R-:W-:Y:S05]  /*88d0*/  @!P1 NANOSLEEP.SYNCS 0x989680 ;  /* 0x009896800000995d */ /* 0x008fea0003900000 */
[----:B------:R-:W3:Y:S02]  /*88e0*/  @!P1 SYNCS.PHASECHK.TRANS64 P1, [R0+URZ+0x80], R3 ;  /* 0x00008003000095a7 */ /* 0x000ee400080210ff */
[----:B---3--:R-:W-:Y:S05]  /*88f0*/  @!P1 BRA `(.L_x_98) ;  /* 0xfffffffc00ec9947 */ /* 0x008fea000383ffff */
[----:B------:R-:W-:Y:S05]  /*8900*/  BRA `(.L_x_97) ;  /* 0xffffffd400087947 */ /* 0x000fea000383ffff */
.L_x_100:
[----:B-1----:R1:W2:Y:S02]  /*8910*/  SYNCS.PHASECHK.TRANS64.TRYWAIT P0, [R86+URZ+0xf0], R2 ;  /* 0x0000f002560075a7 */ /* 0x0022a400080011ff */
[----:B--2---:R-:W-:Y:S05]  /*8920*/  @!P0 NANOSLEEP.SYNCS 0x989680 ;  /* 0x009896800000895d */ /* 0x004fea0003900000 */
[----:B------:R-:W2:Y:S02]  /*8930*/  @!P0 SYNCS.PHASECHK.TRANS64 P0, [R86+URZ+0xf0], R2 ;  /* 0x0000f002560085a7 */ /* 0x000ea400080010ff */
[----:B--2---:R-:W-:Y:S05]  /*8940*/  @!P0 BRA `(.L_x_100) ;  /* 0xfffffffc00f08947 */ /* 0x004fea000383ffff */
[----:B------:R-:W-:Y:S05]  /*8950*/  BRA `(.L_x_99) ;  /* 0xffffffd400347947 */ /* 0x000fea000383ffff */
.L_x_109:
[----:B-1----:R1:W2:Y:S02]  /*8960*/  SYNCS.PHASECHK.TRANS64.TRYWAIT P0, [R2+URZ+0x80], R0 ;  /* 0x00008000020075a7 */ /* 0x0022a400080011ff */
[----:B--2---:R-:W-:Y:S05]  /*8970*/  @!P0 NANOSLEEP.SYNCS 0x989680 ;  /* 0x009896800000895d */ /* 0x004fea0003900000 */
[----:B------:R-:W2:Y:S02]  /*8980*/  @!P0 SYNCS.PHASECHK.TRANS64 P0, [R2+URZ+0x80], R0 ;  /* 0x00008000020085a7 */ /* 0x000ea400080010ff */
[----:B--2---:R-:W-:Y:S05]  /*8990*/  @!P0 BRA `(.L_x_109) ;  /* 0xfffffffc00f08947 */ /* 0x004fea000383ffff */
[----:B------:R-:W-:Y:S05]  /*89a0*/  BRA `(.L_x_108) ;  /* 0xffffffd800d87947 */ /* 0x000fea000383ffff */
.L_x_117:
[----:B-1----:R1:W2:Y:S02]  /*89b0*/  SYNCS.PHASECHK.TRANS64.TRYWAIT P0, [R0+URZ+0x80], R5 ;  /* 0x00008005000075a7 */ /* 0x0022a400080011ff */
[----:B--2---:R-:W-:Y:S05]  /*89c0*/  @!P0 NANOSLEEP.SYNCS 0x989680 ;  /* 0x009896800000895d */ /* 0x004fea0003900000 */
[----:B------:R-:W2:Y:S02]  /*89d0*/  @!P0 SYNCS.PHASECHK.TRANS64 P0, [R0+URZ+0x80], R5 ;  /* 0x00008005000085a7 */ /* 0x000ea400080010ff */
[----:B--2---:R-:W-:Y:S05]  /*89e0*/  @!P0 BRA `(.L_x_117) ;  /* 0xfffffffc00f08947 */ /* 0x004fea000383ffff */
[----:B------:R-:W-:Y:S05]  /*89f0*/  BRA `(.L_x_116) ;  /* 0xffffffe0009c7947 */ /* 0x000fea000383ffff */
.L_x_125:
[----:B--2---:R2:W3:Y:S02]  /*8a00*/  SYNCS.PHASECHK.TRANS64.TRYWAIT P0, [R2+URZ+0x80], R0 ;  /* 0x00008000020075a7 */ /* 0x0044e400080011ff */
[----:B---3--:R-:W-:Y:S05]  /*8a10*/  @!P0 NANOSLEEP.SYNCS 0x989680 ;  /* 0x009896800000895d */ /* 0x008fea0003900000 */
[----:B------:R-:W3:Y:S02]  /*8a20*/  @!P0 SYNCS.PHASECHK.TRANS64 P0, [R2+URZ+0x80], R0 ;  /* 0x00008000020085a7 */ /* 0x000ee400080010ff */
[----:B---3--:R-:W-:Y:S05]  /*8a30*/  @!P0 BRA `(.L_x_125) ;  /* 0xfffffffc00f08947 */ /* 0x008fea000383ffff */
[----:B------:R-:W-:Y:S05]  /*8a40*/  BRA `(.L_x_124) ;  /* 0xffffffe800607947 */ /* 0x000fea000383ffff */
        .weak           $__internal_0_$__cuda_sm10x_tcgen05_guardrail_trap_col_being_dealloced_not_returned_by_alloc
        .type           $__internal_0_$__cuda_sm10x_tcgen05_guardrail_trap_col_being_dealloced_not_returned_by_alloc,@function
        .size           $__internal_0_$__cuda_sm10x_tcgen05_guardrail_trap_col_being_dealloced_not_returned_by_alloc,($__internal_1_$__cuda_sm10x_tcgen05_guardrail_trap_phase_invalid_during_alloc - $__internal_0_$__cuda_sm10x_tcgen05_guardrail_trap_col_being_dealloced_not_returned_by_alloc)
$__internal_0_$__cuda_sm10x_tcgen05_guardrail_trap_col_being_dealloced_not_returned_by_alloc:
[----:B------:R-:W-:Y:S05]  /*8a50*/  BPT.TRAP 0x1 ;  /* 0x000000040000795c */ /* 0x000fea0000300000 */
[----:B------:R-:W-:-:S04]  /*8a60*/  HFMA2 R3, -RZ, RZ, 0, 0 ;  /* 0x00000000ff037431 */ /* 0x000fc800000001ff */
[----:B------:R-:W-:Y:S05]  /*8a70*/  RET.REL.NODEC R2 `(_ZN7cutlass13device_kernelINS_4gemm6kernel13GemmUniversalIN4cute5tupleIJiiiiEEENS1_10collective13CollectiveMmaINS1_35MainloopSm100TmaUmmaWarpSpecializedILi8ELi2ELi4ENS5_IJNS4_1CILi1EEESB_SB_EEEEENS5_IJNSA_ILi64EEENSA_ILi128EEENSA_ILi32EEEEEEfNS5_IJlSB_lEEEfSI_NS4_8TiledMMAINS4_8MMA_AtomIJNS4_17SM100_MMA_TF32_SSINS_10tfloat32_tESM_fLi64ELi128ELNS4_4UMMA5MajorE0ELSO_0ELNSN_7ScaleInE0ELSP_0EEEEEENS4_6LayoutISC_NS5_IJNSA_ILi0EEEST_ST_EEEEENS5_IJNS4_10UnderscoreESW_SW_EEEEENS4_13SM90_TMA_LOADENS4_14ComposedLayoutINS4_7SwizzleILi3ELi4ELi3EEENS4_18smem_ptr_flag_bitsILi32EEENSS_INS5_IJNSA_ILi8EEESG_EEENS5_IJSG_SB_EEEEEEEvNS4_8identityESZ_S19_vS1A_EENS_8epilogue10collective18CollectiveEpilogueINS1C_23Sm100TmaWarpSpecializedILi4ELi2ELi16ELb1ELb0EEEJSH_NS5_IJNSS_ISE_SB_EENSS_ISG_SB_EEEEEfSI_fSI_NS1C_6fusion15FusionCallbacksIS1G_NS1K_17LinearCombinationIffffLNS_15FloatRoundStyleE2EEESH_S1J_JEEENS4_5SM1004TMEM4LOAD26SM100_TMEM_LOAD_16dp128b8xESZ_S19_NS4_17SM75_U32x4_LDSM_NENS4_14SM90_TMA_STOREES19_NS4_17SM90_U32x4_STSM_NENS4_39AutoVectorizingCopyWithAssumedAlignmentILi128EEEEEEvvEEEEvNT_6ParamsE) ;  /* 0xffffff7402607950 */ /* 0x000fea0003c3ffff */
        .weak           $__internal_1_$__cuda_sm10x_tcgen05_guardrail_trap_phase_invalid_during_alloc
        .type           $__internal_1_$__cuda_sm10x_tcgen05_guardrail_trap_phase_invalid_during_alloc,@function
        .size           $__internal_1_$__cuda_sm10x_tcgen05_guardrail_trap_phase_invalid_during_alloc,($__internal_2_$__cuda_sm10x_tcgen05_guardrail_trap_unallocated_columns_being_dealloced - $__internal_1_$__cuda_sm10x_tcgen05_guardrail_trap_phase_invalid_during_alloc)
$__internal_1_$__cuda_sm10x_tcgen05_guardrail_trap_phase_invalid_during_alloc:
[----:B------:R-:W-:Y:S05]  /*8a80*/  BPT.TRAP 0x1 ;  /* 0x000000040000795c */ /* 0x000fea0000300000 */
[----:B------:R-:W-:-:S04]  /*8a90*/  MOV R3, 0x0 ;  /* 0x0000000000037802 */ /* 0x000fc80000000f00 */
[----:B------:R-:W-:Y:S05]  /*8aa0*/  RET.REL.NODEC R2 `(_ZN7cutlass13device_kernelINS_4gemm6kernel13GemmUniversalIN4cute5tupleIJiiiiEEENS1_10collective13CollectiveMmaINS1_35MainloopSm100TmaUmmaWarpSpecializedILi8ELi2ELi4ENS5_IJNS4_1CILi1EEESB_SB_EEEEENS5_IJNSA_ILi64EEENSA_ILi128EEENSA_ILi32EEEEEEfNS5_IJlSB_lEEEfSI_NS4_8TiledMMAINS4_8MMA_AtomIJNS4_17SM100_MMA_TF32_SSINS_10tfloat32_tESM_fLi64ELi128ELNS4_4UMMA5MajorE0ELSO_0ELNSN_7ScaleInE0ELSP_0EEEEEENS4_6LayoutISC_NS5_IJNSA_ILi0EEEST_ST_EEEEENS5_IJNS4_10UnderscoreESW_SW_EEEEENS4_13SM90_TMA_LOADENS4_14ComposedLayoutINS4_7SwizzleILi3ELi4ELi3EEENS4_18smem_ptr_flag_bitsILi32EEENSS_INS5_IJNSA_ILi8EEESG_EEENS5_IJSG_SB_EEEEEEEvNS4_8identityESZ_S19_vS1A_EENS_8epilogue10collective18CollectiveEpilogueINS1C_23Sm100TmaWarpSpecializedILi4ELi2ELi16ELb1ELb0EEEJSH_NS5_IJNSS_ISE_SB_EENSS_ISG_SB_EEEEEfSI_fSI_NS1C_6fusion15FusionCallbacksIS1G_NS1K_17LinearCombinationIffffLNS_15FloatRoundStyleE2EEESH_S1J_JEEENS4_5SM1004TMEM4LOAD26SM100_TMEM_LOAD_16dp128b8xESZ_S19_NS4_17SM75_U32x4_LDSM_NENS4_14SM90_TMA_STOREES19_NS4_17SM90_U32x4_STSM_NENS4_39AutoVectorizingCopyWithAssumedAlignmentILi128EEEEEEvvEEEEvNT_6ParamsE) ;  /* 0xffffff7402547950 */ /* 0x000fea0003c3ffff */
        .weak           $__internal_2_$__cuda_sm10x_tcgen05_guardrail_trap_unallocated_columns_being_dealloced
        .type           $__internal_2_$__cuda_sm10x_tcgen05_guardrail_trap_unallocated_columns_being_dealloced,@function
        .size           $__internal_2_$__cuda_sm10x_tcgen05_guardrail_trap_unallocated_columns_being_dealloced,(.L_x_188 - $__internal_2_$__cuda_sm10x_tcgen05_guardrail_trap_unallocated_columns_being_dealloced)
$__internal_2_$__cuda_sm10x_tcgen05_guardrail_trap_unallocated_columns_being_dealloced:
[----:B------:R-:W-:Y:S05]  /*8ab0*/  BPT.TRAP 0x1 ;  /* 0x000000040000795c */ /* 0x000fea0000300000 */
[----:B------:R-:W-:-:S04]  /*8ac0*/  HFMA2 R3, -RZ, RZ, 0, 0 ;  /* 0x00000000ff037431 */ /* 0x000fc800000001ff */
[----:B------:R-:W-:Y:S05]  /*8ad0*/  RET.REL.NODEC R2 `(_ZN7cutlass13device_kernelINS_4gemm6kernel13GemmUniversalIN4cute5tupleIJiiiiEEENS1_10collective13CollectiveMmaINS1_35MainloopSm100TmaUmmaWarpSpecializedILi8ELi2ELi4ENS5_IJNS4_1CILi1EEESB_SB_EEEEENS5_IJNSA_ILi64EEENSA_ILi128EEENSA_ILi32EEEEEEfNS5_IJlSB_lEEEfSI_NS4_8TiledMMAINS4_8MMA_AtomIJNS4_17SM100_MMA_TF32_SSINS_10tfloat32_tESM_fLi64ELi128ELNS4_4UMMA5MajorE0ELSO_0ELNSN_7ScaleInE0ELSP_0EEEEEENS4_6LayoutISC_NS5_IJNSA_ILi0EEEST_ST_EEEEENS5_IJNS4_10UnderscoreESW_SW_EEEEENS4_13SM90_TMA_LOADENS4_14ComposedLayoutINS4_7SwizzleILi3ELi4ELi3EEENS4_18smem_ptr_flag_bitsILi32EEENSS_INS5_IJNSA_ILi8EEESG_EEENS5_IJSG_SB_EEEEEEEvNS4_8identityESZ_S19_vS1A_EENS_8epilogue10collective18CollectiveEpilogueINS1C_23Sm100TmaWarpSpecializedILi4ELi2ELi16ELb1ELb0EEEJSH_NS5_IJNSS_ISE_SB_EENSS_ISG_SB_EEEEEfSI_fSI_NS1C_6fusion15FusionCallbacksIS1G_NS1K_17LinearCombinationIffffLNS_15FloatRoundStyleE2EEESH_S1J_JEEENS4_5SM1004TMEM4LOAD26SM100_TMEM_LOAD_16dp128b8xESZ_S19_NS4_17SM75_U32x4_LDSM_NENS4_14SM90_TMA_STOREES19_NS4_17SM90_U32x4_STSM_NENS4_39AutoVectorizingCopyWithAssumedAlignmentILi128EEEEEEvvEEEEvNT_6ParamsE) ;  /* 0xffffff7402487950 */ /* 0x000fea0003c3ffff */
.L_x_187:
[----:B------:R-:W-:-:S00]  /*8ae0*/  BRA `(.L_x_187) ;  /* 0xfffffffc00fc7947 */ /* 0x000fc0000383ffff */
[----:B------:R-:W-:-:S00]  /*8af0*/  NOP ;  /* 0x0000000000007918 */ /* 0x000fc00000000000 */
        /* <DEDUP_REMOVED lines=8> */
.L_x_188:


//--------------------- .nv.global.init           --------------------------
	.section	.nv.global.init,"aw",@progbits
.nv.global.init:
	.type		$str$27,@object
	.size		$str$27,($str$28 - $str$27)
$str$27:
        /*0000*/ 	.byte	0x28, 0x61, 0x64, 0x64, 0x72, 0x65, 0x73, 0x73, 0x20, 0x26, 0x20, 0x6d, 0x61, 0x73, 0x6b, 0x29
        /*0010*/ 	.byte	0x20, 0x3d, 0x3d, 0x20, 0x30, 0x00
	.type		$str$28,@object
	.size		$str$28,($str$26 - $str$28)
$str$28:
        /*0016*/ 	.byte	0x2f, 0x74, 0x6d, 0x70, 0x2f, 0x63, 0x75, 0x74, 0x6c, 0x61, 0x73, 0x73, 0x5f, 0x73, 0x77, 0x65
        /*0026*/ 	.byte	0x65, 0x70, 0x5f, 0x73, 0x72, 0x63, 0x2f, 0x69, 0x6e, 0x63, 0x6c, 0x75, 0x64, 0x65, 0x2f, 0x63
        /*0036*/ 	.byte	0x75, 0x74, 0x65, 0x2f, 0x70, 0x6f, 0x69, 0x6e, 0x74, 0x65, 0x72, 0x5f, 0x66, 0x6c, 0x61, 0x67
        /*0046*/ 	.byte	0x67, 0x65, 0x64, 0x2e, 0x68, 0x70, 0x70, 0x00
	.type		$str$26,@object
	.size		$str$26,($str$25 - $str$26)
$str$26:
        /*004e*/ 	.byte	0x2f, 0x74, 0x6d, 0x70, 0x2f, 0x63, 0x75, 0x74, 0x6c, 0x61, 0x73, 0x73, 0x5f, 0x73, 0x77, 0x65
        /*005e*/ 	.byte	0x65, 0x70, 0x5f, 0x73, 0x72, 0x63, 0x2f, 0x69, 0x6e, 0x63, 0x6c, 0x75, 0x64, 0x65, 0x2f, 0x63
        /*006e*/ 	.byte	0x75, 0x74, 0x65, 0x2f, 0x61, 0x74, 0x6f, 0x6d, 0x2f, 0x63, 0x6f, 0x70, 0x79, 0x5f, 0x74, 0x72
        /*007e*/ 	.byte	0x61, 0x69, 0x74, 0x73, 0x5f, 0x73, 0x6d, 0x31, 0x30, 0x30, 0x2e, 0x68, 0x70, 0x70, 0x00
	.type		$str$25,@object
	.size		$str$25,(__unnamed_1 - $str$25)
$str$25:
        /*008d*/ 	.byte	0x28, 0x28, 0x75, 0x69, 0x6e, 0x74, 0x33, 0x32, 0x5f, 0x74, 0x28, 0x74, 0x68, 0x72, 0x65, 0x61
        /*009d*/ 	.byte	0x64, 0x49, 0x64, 0x78, 0x2e, 0x78, 0x29, 0x20, 0x2f, 0x20, 0x33, 0x32, 0x29, 0x20, 0x25, 0x20
        /*00ad*/ 	.byte	0x34, 0x29, 0x20, 0x3d, 0x3d, 0x20, 0x28, 0x28, 0x28, 0x74, 0x6d, 0x65, 0x6d, 0x5f, 0x61, 0x64
        /*00bd*/ 	.byte	0x64, 0x72, 0x20, 0x3e, 0x3e, 0x20, 0x31, 0x36, 0x29, 0x20, 0x2f, 0x20, 0x33, 0x32, 0x29, 0x20
        /*00cd*/ 	.byte	0x25, 0x20, 0x34, 0x29, 0x00
	.type		__unnamed_1,@object
	.size		__unnamed_1,(__unnamed_2 - __unnamed_1)
__unnamed_1:
        /*00d2*/ 	.byte	0x61, 0x75, 0x74, 0x6f, 0x20, 0x63, 0x75, 0x74, 0x65, 0x3a, 0x3a, 0x61, 0x73, 0x5f, 0x70, 0x6f
        /* <DEDUP_REMOVED lines=23> */
        /*0252*/ 	.byte	0x3c, 0x32, 0x30, 0x34, 0x38, 0x3e, 0x3e, 0x3e, 0x3e, 0x5d, 0x00
	.type		__unnamed_2,@object
	.size		__unnamed_2,(.L_2 - __unnamed_2)
__unnamed_2:
        /* <DEDUP_REMOVED lines=45> */
        /*052d*/ 	.byte	0x3e, 0x3e, 0x3e, 0x5d, 0x00
.L_2:


//--------------------- .nv.shared._ZN7cutlass13device_kernelINS_4gemm6kernel13GemmUniversalIN4cute5tupleIJiiiiEEENS1_10collective13CollectiveMmaINS1_35MainloopSm100TmaUmmaWarpSpecializedILi8ELi2ELi4ENS5_IJNS4_1CILi1EEESB_SB_EEEEENS5_IJNSA_ILi64EEENSA_ILi128EEENSA_ILi32EEEEEEfNS5_IJlSB_lEEEfSI_NS4_8TiledMMAINS4_8MMA_AtomIJNS4_17SM100_MMA_TF32_SSINS_10tfloat32_tESM_fLi64ELi128ELNS4_4UMMA5MajorE0ELSO_0ELNSN_7ScaleInE0ELSP_0EEEEEENS4_6LayoutISC_NS5_IJNSA_ILi0EEEST_ST_EEEEENS5_IJNS4_10UnderscoreESW_SW_EEEEENS4_13SM90_TMA_LOADENS4_14ComposedLayoutINS4_7SwizzleILi3ELi4ELi3EEENS4_18smem_ptr_flag_bitsILi32EEENSS_INS5_IJNSA_ILi8EEESG_EEENS5_IJSG_SB_EEEEEEEvNS4_8identityESZ_S19_vS1A_EENS_8epilogue10collective18CollectiveEpilogueINS1C_23Sm100TmaWarpSpecializedILi4ELi2ELi16ELb1ELb0EEEJSH_NS5_IJNSS_ISE_SB_EENSS_ISG_SB_EEEEEfSI_fSI_NS1C_6fusion15FusionCallbacksIS1G_NS1K_17LinearCombinationIffffLNS_15FloatRoundStyleE2EEESH_S1J_JEEENS4_5SM1004TMEM4LOAD26SM100_TMEM_LOAD_16dp128b8xESZ_S19_NS4_17SM75_U32x4_LDSM_NENS4_14SM90_TMA_STOREES19_NS4_17SM90_U32x4_STSM_NENS4_39AutoVectorizingCopyWithAssumedAlignmentILi128EEEEEEvvEEEEvNT_6ParamsE --------------------------
	.section	.nv.shared._ZN7cutlass13device_kernelINS_4gemm6kernel13GemmUniversalIN4cute5tupleIJiiiiEEENS1_10collective13CollectiveMmaINS1_35MainloopSm100TmaUmmaWarpSpecializedILi8ELi2ELi4ENS5_IJNS4_1CILi1EEESB_SB_EEEEENS5_IJNSA_ILi64EEENSA_ILi128EEENSA_ILi32EEEEEEfNS5_IJlSB_lEEEfSI_NS4_8TiledMMAINS4_8MMA_AtomIJNS4_17SM100_MMA_TF32_SSINS_10tfloat32_tESM_fLi64ELi128ELNS4_4UMMA5MajorE0ELSO_0ELNSN_7ScaleInE0ELSP_0EEEEEENS4_6LayoutISC_NS5_IJNSA_ILi0EEEST_ST_EEEEENS5_IJNS4_10UnderscoreESW_SW_EEEEENS4_13SM90_TMA_LOADENS4_14ComposedLayoutINS4_7SwizzleILi3ELi4ELi3EEENS4_18smem_ptr_flag_bitsILi32EEENSS_INS5_IJNSA_ILi8EEESG_EEENS5_IJSG_SB_EEEEEEEvNS4_8identityESZ_S19_vS1A_EENS_8epilogue10collective18CollectiveEpilogueINS1C_23Sm100TmaWarpSpecializedILi4ELi2ELi16ELb1ELb0EEEJSH_NS5_IJNSS_ISE_SB_EENSS_ISG_SB_EEEEEfSI_fSI_NS1C_6fusion15FusionCallbacksIS1G_NS1K_17LinearCombinationIffffLNS_15FloatRoundStyleE2EEESH_S1J_JEEENS4_5SM1004TMEM4LOAD26SM100_TMEM_LOAD_16dp128b8xESZ_S19_NS4_17SM75_U32x4_LDSM_NENS4_14SM90_TMA_STOREES19_NS4_17SM90_U32x4_STSM_NENS4_39AutoVectorizingCopyWithAssumedAlignmentILi128EEEEEEvvEEEEvNT_6ParamsE,"aw",@nobits
	.sectionflags	@""
	.align	16
	.zero		1024


//--------------------- .nv.shared.reserved.0     --------------------------
	.section	.nv.shared.reserved.0,"aw",@nobits
	.weak		__nv_reservedSMEM_offset_0_alias
	.size		__nv_reservedSMEM_offset_0_alias, 0, 64
	.other		__nv_reservedSMEM_offset_0_alias,@"STO_CUDA_RESERVED_SHARED STV_DEFAULT"
__nv_reservedSMEM_offset_0_alias:
	.zero		0
.nv.shared.reserved.0:
	.zero		64
	.weak		__nv_reservedSMEM_tcgen05_partition
	.type		__nv_reservedSMEM_tcgen05_partition,@object
	.size		__nv_reservedSMEM_tcgen05_partition,(.L_0 - __nv_reservedSMEM_tcgen05_partition)
__nv_reservedSMEM_tcgen05_partition:
	.zero		32
.L_0:


//--------------------- .nv.global                --------------------------
	.section	.nv.global,"aw",@nobits
.nv.global:
	.type		_ZN40_INTERNAL_d2ce1076_4_k_cu_fd6435b9_314434cute1_E,@object
	.size		_ZN40_INTERNAL_d2ce1076_4_k_cu_fd6435b9_314434cute1_E,(_ZN40_INTERNAL_d2ce1076_4_k_cu_fd6435b9_314434cuda3std3__45__cpo6cbeginE - _ZN40_INTERNAL_d2ce1076_4_k_cu_fd6435b9_314434cute1_E)
_ZN40_INTERNAL_d2ce1076_4_k_cu_fd6435b9_314434cute1_E:
	.zero		1
	.type		_ZN40_INTERNAL_d2ce1076_4_k_cu_fd6435b9_314434cuda3std3__45__cpo6cbeginE,@object
	.size		_ZN40_INTERNAL_d2ce1076_4_k_cu_fd6435b9_314434cuda3std3__45__cpo6cbeginE,(_ZN40_INTERNAL_d2ce1076_4_k_cu_fd6435b9_314434cuda3std3__48in_placeE - _ZN40_INTERNAL_d2ce1076_4_k_cu_fd6435b9_314434cuda3std3__45__cpo6cbeginE)
_ZN40_INTERNAL_d2ce1076_4_k_cu_fd6435b9_314434cuda3std3__45__cpo6cbeginE:
	.zero		1
	.type		_ZN40_INTERNAL_d2ce1076_4_k_cu_fd6435b9_314434cuda3std3__48in_placeE,@object
	.size		_ZN40_INTERNAL_d2ce1076_4_k_cu_fd6435b9_314434cuda3std3__48in_placeE,(_ZN40_INTERNAL_d2ce1076_4_k_cu_fd6435b9_314434cuda3std6ranges3__45__cpo9iter_moveE - _ZN40_INTERNAL_d2ce1076_4_k_cu_fd6435b9_314434cuda3std3__48in_placeE)
_ZN40_INTERNAL_d2ce1076_4_k_cu_fd6435b9_314434cuda3std3__48in_placeE:
	.zero		1
	.type		_ZN40_INTERNAL_d2ce1076_4_k_cu_fd6435b9_314434cuda3std6ranges3__45__cpo9iter_moveE,@object
	.size		_ZN40_INTERNAL_d2ce1076_4_k_cu_fd6435b9_314434cuda3std6ranges3__45__cpo9iter_moveE,(_ZN40_INTERNAL_d2ce1076_4_k_cu_fd6435b9_314434cuda3std3__45__cpo5beginE - _ZN40_INTERNAL_d2ce1076_4_k_cu_fd6435b9_314434cuda3std6ranges3__45__cpo9iter_moveE)
_ZN40_INTERNAL_d2ce1076_4_k_cu_fd6435b9_314434cuda3std6ranges3__45__cpo9iter_moveE:
	.zero		1
	.type		_ZN40_INTERNAL_d2ce1076_4_k_cu_fd6435b9_314434cuda3std3__45__cpo5beginE,@object
	.size		_ZN40_INTERNAL_d2ce1076_4_k_cu_fd6435b9_314434cuda3std3__45__cpo5beginE,(_ZN40_INTERNAL_d2ce1076_4_k_cu_fd6435b9_314434cuda3std3__442_GLOBAL__N__d2ce1076_4_k_cu_fd6435b9_314436ignoreE - _ZN40_INTERNAL_d2ce1076_4_k_cu_fd6435b9_314434cuda3std3__45__cpo5beginE)
_ZN40_INTERNAL_d2ce1076_4_k_cu_fd6435b9_314434cuda3std3__45__cpo5beginE:
	.zero		1
	.type		_ZN40_INTERNAL_d2ce1076_4_k_cu_fd6435b9_314434cuda3std3__442_GLOBAL__N__d2ce1076_4_k_cu_fd6435b9_314436ignoreE,@object
	.size		_ZN40_INTERNAL_d2ce1076_4_k_cu_fd6435b9_314434cuda3std3__442_GLOBAL__N__d2ce1076_4_k_cu_fd6435b9_314436ignoreE,(_ZN40_INTERNAL_d2ce1076_4_k_cu_fd6435b9_314434cute7productE - _ZN40_INTERNAL_d2ce1076_4_k_cu_fd6435b9_314434cuda3std3__442_GLOBAL__N__d2ce1076_4_k_cu_fd6435b9_314436ignoreE)
_ZN40_INTERNAL_d2ce1076_4_k_cu_fd6435b9_314434cuda3std3__442_GLOBAL__N__d2ce1076_4_k_cu_fd6435b9_314436ignoreE:
	.zero		1
	.type		_ZN40_INTERNAL_d2ce1076_4_k_cu_fd6435b9_314434cute7productE,@object
	.size		_ZN40_INTERNAL_d2ce1076_4_k_cu_fd6435b9_314434cute7productE,(_ZN40_INTERNAL_d2ce1076_4_k_cu_fd6435b9_314434cuda3std3__45__cpo3endE - _ZN40_INTERNAL_d2ce1076_4_k_cu_fd6435b9_314434cute7productE)
_ZN40_INTERNAL_d2ce1076_4_k_cu_fd6435b9_314434cute7productE:
	.zero		1
	.type		_ZN40_INTERNAL_d2ce1076_4_k_cu_fd6435b9_314434cuda3std3__45__cpo3endE,@object
	.size		_ZN40_INTERNAL_d2ce1076_4_k_cu_fd6435b9_314434cuda3std3__45__cpo3endE,(_ZN40_INTERNAL_d2ce1076_4_k_cu_fd6435b9_314434cuda3std3__419piecewise_constructE - _ZN40_INTERNAL_d2ce1076_4_k_cu_fd6435b9_314434cuda3std3__45__cpo3endE)
_ZN40_INTERNAL_d2ce1076_4_k_cu_fd6435b9_314434cuda3std3__45__cpo3endE:
	.zero		1
	.type		_ZN40_INTERNAL_d2ce1076_4_k_cu_fd6435b9_314434cuda3std3__419piecewise_constructE,@object
	.size		_ZN40_INTERNAL_d2ce1076_4_k_cu_fd6435b9_314434cuda3std3__419piecewise_constructE,(_ZN40_INTERNAL_d2ce1076_4_k_cu_fd6435b9_314434cuda3std3__45__cpo4cendE - _ZN40_INTERNAL_d2ce1076_4_k_cu_fd6435b9_314434cuda3std3__419piecewise_constructE)
_ZN40_INTERNAL_d2ce1076_4_k_cu_fd6435b9_314434cuda3std3__419piecewise_constructE:
	.zero		1
	.type		_ZN40_INTERNAL_d2ce1076_4_k_cu_fd6435b9_314434cuda3std3__45__cpo4cendE,@object
	.size		_ZN40_INTERNAL_d2ce1076_4_k_cu_fd6435b9_314434cuda3std3__45__cpo4cendE,(_ZN40_INTERNAL_d2ce1076_4_k_cu_fd6435b9_314434cuda3std6ranges3__45__cpo4swapE - _ZN40_INTERNAL_d2ce1076_4_k_cu_fd6435b9_314434cuda3std3__45__cpo4cendE)
_ZN40_INTERNAL_d2ce1076_4_k_cu_fd6435b9_314434cuda3std3__45__cpo4cendE:
	.zero		1
	.type		_ZN40_INTERNAL_d2ce1076_4_k_cu_fd6435b9_314434cuda3std6ranges3__45__cpo4swapE,@object
	.size		_ZN40_INTERNAL_d2ce1076_4_k_cu_fd6435b9_314434cuda3std6ranges3__45__cpo4swapE,(.L_10 - _ZN40_INTERNAL_d2ce1076_4_k_cu_fd6435b9_314434cuda3std6ranges3__45__cpo4swapE)
_ZN40_INTERNAL_d2ce1076_4_k_cu_fd6435b9_314434cuda3std6ranges3__45__cpo4swapE:
	.zero		1
.L_10:


//--------------------- .nv.constant0._ZN7cutlass13device_kernelINS_4gemm6kernel13GemmUniversalIN4cute5tupleIJiiiiEEENS1_10collective13CollectiveMmaINS1_35MainloopSm100TmaUmmaWarpSpecializedILi8ELi2ELi4ENS5_IJNS4_1CILi1EEESB_SB_EEEEENS5_IJNSA_ILi64EEENSA_ILi128EEENSA_ILi32EEEEEEfNS5_IJlSB_lEEEfSI_NS4_8TiledMMAINS4_8MMA_AtomIJNS4_17SM100_MMA_TF32_SSINS_10tfloat32_tESM_fLi64ELi128ELNS4_4UMMA5MajorE0ELSO_0ELNSN_7ScaleInE0ELSP_0EEEEEENS4_6LayoutISC_NS5_IJNSA_ILi0EEEST_ST_EEEEENS5_IJNS4_10UnderscoreESW_SW_EEEEENS4_13SM90_TMA_LOADENS4_14ComposedLayoutINS4_7SwizzleILi3ELi4ELi3EEENS4_18smem_ptr_flag_bitsILi32EEENSS_INS5_IJNSA_ILi8EEESG_EEENS5_IJSG_SB_EEEEEEEvNS4_8identityESZ_S19_vS1A_EENS_8epilogue10collective18CollectiveEpilogueINS1C_23Sm100TmaWarpSpecializedILi4ELi2ELi16ELb1ELb0EEEJSH_NS5_IJNSS_ISE_SB_EENSS_ISG_SB_EEEEEfSI_fSI_NS1C_6fusion15FusionCallbacksIS1G_NS1K_17LinearCombinationIffffLNS_15FloatRoundStyleE2EEESH_S1J_JEEENS4_5SM1004TMEM4LOAD26SM100_TMEM_LOAD_16dp128b8xESZ_S19_NS4_17SM75_U32x4_LDSM_NENS4_14SM90_TMA_STOREES19_NS4_17SM90_U32x4_STSM_NENS4_39AutoVectorizingCopyWithAssumedAlignmentILi128EEEEEEvvEEEEvNT_6ParamsE --------------------------
	.section	.nv.constant0._ZN7cutlass13device_kernelINS_4gemm6kernel13GemmUniversalIN4cute5tupleIJiiiiEEENS1_10collective13CollectiveMmaINS1_35MainloopSm100TmaUmmaWarpSpecializedILi8ELi2ELi4ENS5_IJNS4_1CILi1EEESB_SB_EEEEENS5_IJNSA_ILi64EEENSA_ILi128EEENSA_ILi32EEEEEEfNS5_IJlSB_lEEEfSI_NS4_8TiledMMAINS4_8MMA_AtomIJNS4_17SM100_MMA_TF32_SSINS_10tfloat32_tESM_fLi64ELi128ELNS4_4UMMA5MajorE0ELSO_0ELNSN_7ScaleInE0ELSP_0EEEEEENS4_6LayoutISC_NS5_IJNSA_ILi0EEEST_ST_EEEEENS5_IJNS4_10UnderscoreESW_SW_EEEEENS4_13SM90_TMA_LOADENS4_14ComposedLayoutINS4_7SwizzleILi3ELi4ELi3EEENS4_18smem_ptr_flag_bitsILi32EEENSS_INS5_IJNSA_ILi8EEESG_EEENS5_IJSG_SB_EEEEEEEvNS4_8identityESZ_S19_vS1A_EENS_8epilogue10collective18CollectiveEpilogueINS1C_23Sm100TmaWarpSpecializedILi4ELi2ELi16ELb1ELb0EEEJSH_NS5_IJNSS_ISE_SB_EENSS_ISG_SB_EEEEEfSI_fSI_NS1C_6fusion15FusionCallbacksIS1G_NS1K_17LinearCombinationIffffLNS_15FloatRoundStyleE2EEESH_S1J_JEEENS4_5SM1004TMEM4LOAD26SM100_TMEM_LOAD_16dp128b8xESZ_S19_NS4_17SM75_U32x4_LDSM_NENS4_14SM90_TMA_STOREES19_NS4_17SM90_U32x4_STSM_NENS4_39AutoVectorizingCopyWithAssumedAlignmentILi128EEEEEEvvEEEEvNT_6ParamsE,"a",@progbits
	.sectionflags	@""
	.align	4
.nv.constant0._ZN7cutlass13device_kernelINS_4gemm6kernel13GemmUniversalIN4cute5tupleIJiiiiEEENS1_10collective13CollectiveMmaINS1_35MainloopSm100TmaUmmaWarpSpecializedILi8ELi2ELi4ENS5_IJNS4_1CILi1EEESB_SB_EEEEENS5_IJNSA_ILi64EEENSA_ILi128EEENSA_ILi32EEEEEEfNS5_IJlSB_lEEEfSI_NS4_8TiledMMAINS4_8MMA_AtomIJNS4_17SM100_MMA_TF32_SSINS_10tfloat32_tESM_fLi64ELi128ELNS4_4UMMA5MajorE0ELSO_0ELNSN_7ScaleInE0ELSP_0EEEEEENS4_6LayoutISC_NS5_IJNSA_ILi0EEEST_ST_EEEEENS5_IJNS4_10UnderscoreESW_SW_EEEEENS4_13SM90_TMA_LOADENS4_14ComposedLayoutINS4_7SwizzleILi3ELi4ELi3EEENS4_18smem_ptr_flag_bitsILi32EEENSS_INS5_IJNSA_ILi8EEESG_EEENS5_IJSG_SB_EEEEEEEvNS4_8identityESZ_S19_vS1A_EENS_8epilogue10collective18CollectiveEpilogueINS1C_23Sm100TmaWarpSpecializedILi4ELi2ELi16ELb1ELb0EEEJSH_NS5_IJNSS_ISE_SB_EENSS_ISG_SB_EEEEEfSI_fSI_NS1C_6fusion15FusionCallbacksIS1G_NS1K_17LinearCombinationIffffLNS_15FloatRoundStyleE2EEESH_S1J_JEEENS4_5SM1004TMEM4LOAD26SM100_TMEM_LOAD_16dp128b8xESZ_S19_NS4_17SM75_U32x4_LDSM_NENS4_14SM90_TMA_STOREES19_NS4_17SM90_U32x4_STSM_NENS4_39AutoVectorizingCopyWithAssumedAlignmentILi128EEEEEEvvEEEEvNT_6ParamsE:
	.zero		2944


//--------------------- SYMBOLS --------------------------

	.type		.nv.reservedSmem.offset0,@object
	.size		.nv.reservedSmem.offset0,0x4
	.type		.nv.reservedSmem.cap,@object
	.size		.nv.reservedSmem.cap,0x4
	.type		__assertfail,@function
